//
// Generated by NVIDIA NVVM Compiler
//
// Compiler Build ID: CL-36424714
// Cuda compilation tools, release 13.0, V13.0.88
// Based on NVVM 20.0.0
//

.version 9.0
.target sm_100
.address_size 64

	// .globl	_Z21pyramid_prefix_kernelPKfPfiii

.visible .entry _Z21pyramid_prefix_kernelPKfPfiii(
	.param .u64 .ptr .align 1 _Z21pyramid_prefix_kernelPKfPfiii_param_0,
	.param .u64 .ptr .align 1 _Z21pyramid_prefix_kernelPKfPfiii_param_1,
	.param .u32 _Z21pyramid_prefix_kernelPKfPfiii_param_2,
	.param .u32 _Z21pyramid_prefix_kernelPKfPfiii_param_3,
	.param .u32 _Z21pyramid_prefix_kernelPKfPfiii_param_4
)
{
	.reg .pred 	%p<12>;
	.reg .b32 	%r<135>;
	.reg .b32 	%f<41>;
	.reg .b64 	%rd<37>;

	ld.param.u64 	%rd3, [_Z21pyramid_prefix_kernelPKfPfiii_param_0];
	ld.param.u64 	%rd4, [_Z21pyramid_prefix_kernelPKfPfiii_param_1];
	ld.param.u32 	%r25, [_Z21pyramid_prefix_kernelPKfPfiii_param_2];
	ld.param.u32 	%r26, [_Z21pyramid_prefix_kernelPKfPfiii_param_3];
	ld.param.u32 	%r27, [_Z21pyramid_prefix_kernelPKfPfiii_param_4];
	cvta.to.global.u64 	%rd1, %rd4;
	mov.u32 	%r28, %ctaid.x;
	mov.u32 	%r29, %ntid.x;
	mov.u32 	%r1, %tid.x;
	mad.lo.s32 	%r2, %r28, %r29, %r1;
	setp.ge.s32 	%p1, %r2, %r25;
	setp.lt.s32 	%p2, %r27, 1;
	or.pred  	%p3, %p1, %p2;
	@%p3 bra 	$L__BB0_12;
	cvta.to.global.u64 	%rd5, %rd3;
	mad.lo.s32 	%r31, %r26, %r2, %r1;
	mul.wide.u32 	%rd6, %r31, 4;
	add.s64 	%rd2, %rd5, %rd6;
	and.b32  	%r3, %r27, 7;
	setp.lt.u32 	%p4, %r27, 8;
	mov.f32 	%f38, 0f00000000;
	mov.b32 	%r133, 0;
	@%p4 bra 	$L__BB0_4;
	and.b32  	%r133, %r27, 2147483640;
	neg.s32 	%r130, %r133;
	shl.b32 	%r6, %r25, 3;
	shl.b32 	%r7, %r25, 1;
	mul.lo.s32 	%r8, %r25, 3;
	shl.b32 	%r9, %r25, 2;
	mul.lo.s32 	%r10, %r25, 5;
	mul.lo.s32 	%r11, %r25, 6;
	mul.lo.s32 	%r12, %r25, 7;
	mov.f32 	%f38, 0f00000000;
	mov.b32 	%r131, 0;
	mov.u32 	%r129, %r2;
$L__BB0_3:
	.pragma "nounroll";
	mov.b32 	%r33, 1;
	shl.b32 	%r34, %r33, %r131;
	rem.s32 	%r35, %r2, %r34;
	ld.global.f32 	%f10, [%rd2];
	add.f32 	%f11, %f38, %f10;
	sub.s32 	%r36, %r129, %r35;
	mad.lo.s32 	%r37, %r36, %r26, %r1;
	mul.wide.u32 	%rd7, %r37, 4;
	add.s64 	%rd8, %rd1, %rd7;
	st.global.f32 	[%rd8], %f11;
	mov.b32 	%r38, 2;
	shl.b32 	%r39, %r38, %r131;
	rem.s32 	%r40, %r2, %r39;
	ld.global.f32 	%f12, [%rd2];
	add.f32 	%f13, %f11, %f12;
	add.s32 	%r41, %r25, %r129;
	sub.s32 	%r42, %r41, %r40;
	mad.lo.s32 	%r43, %r42, %r26, %r1;
	mul.wide.u32 	%rd9, %r43, 4;
	add.s64 	%rd10, %rd1, %rd9;
	st.global.f32 	[%rd10], %f13;
	mov.b32 	%r44, 4;
	shl.b32 	%r45, %r44, %r131;
	rem.s32 	%r46, %r2, %r45;
	ld.global.f32 	%f14, [%rd2];
	add.f32 	%f15, %f13, %f14;
	add.s32 	%r47, %r7, %r129;
	sub.s32 	%r48, %r47, %r46;
	mad.lo.s32 	%r49, %r48, %r26, %r1;
	mul.wide.u32 	%rd11, %r49, 4;
	add.s64 	%rd12, %rd1, %rd11;
	st.global.f32 	[%rd12], %f15;
	mov.b32 	%r50, 8;
	shl.b32 	%r51, %r50, %r131;
	rem.s32 	%r52, %r2, %r51;
	ld.global.f32 	%f16, [%rd2];
	add.f32 	%f17, %f15, %f16;
	add.s32 	%r53, %r8, %r129;
	sub.s32 	%r54, %r53, %r52;
	mad.lo.s32 	%r55, %r54, %r26, %r1;
	mul.wide.u32 	%rd13, %r55, 4;
	add.s64 	%rd14, %rd1, %rd13;
	st.global.f32 	[%rd14], %f17;
	mov.b32 	%r56, 16;
	shl.b32 	%r57, %r56, %r131;
	rem.s32 	%r58, %r2, %r57;
	ld.global.f32 	%f18, [%rd2];
	add.f32 	%f19, %f17, %f18;
	add.s32 	%r59, %r9, %r129;
	sub.s32 	%r60, %r59, %r58;
	mad.lo.s32 	%r61, %r60, %r26, %r1;
	mul.wide.u32 	%rd15, %r61, 4;
	add.s64 	%rd16, %rd1, %rd15;
	st.global.f32 	[%rd16], %f19;
	mov.b32 	%r62, 32;
	shl.b32 	%r63, %r62, %r131;
	rem.s32 	%r64, %r2, %r63;
	ld.global.f32 	%f20, [%rd2];
	add.f32 	%f21, %f19, %f20;
	add.s32 	%r65, %r10, %r129;
	sub.s32 	%r66, %r65, %r64;
	mad.lo.s32 	%r67, %r66, %r26, %r1;
	mul.wide.u32 	%rd17, %r67, 4;
	add.s64 	%rd18, %rd1, %rd17;
	st.global.f32 	[%rd18], %f21;
	mov.b32 	%r68, 64;
	shl.b32 	%r69, %r68, %r131;
	rem.s32 	%r70, %r2, %r69;
	ld.global.f32 	%f22, [%rd2];
	add.f32 	%f23, %f21, %f22;
	add.s32 	%r71, %r11, %r129;
	sub.s32 	%r72, %r71, %r70;
	mad.lo.s32 	%r73, %r72, %r26, %r1;
	mul.wide.u32 	%rd19, %r73, 4;
	add.s64 	%rd20, %rd1, %rd19;
	st.global.f32 	[%rd20], %f23;
	mov.b32 	%r74, 128;
	shl.b32 	%r75, %r74, %r131;
	rem.s32 	%r76, %r2, %r75;
	ld.global.f32 	%f24, [%rd2];
	add.f32 	%f38, %f23, %f24;
	add.s32 	%r77, %r12, %r129;
	sub.s32 	%r78, %r77, %r76;
	mad.lo.s32 	%r79, %r78, %r26, %r1;
	mul.wide.u32 	%rd21, %r79, 4;
	add.s64 	%rd22, %rd1, %rd21;
	st.global.f32 	[%rd22], %f38;
	add.s32 	%r131, %r131, 8;
	add.s32 	%r130, %r130, 8;
	add.s32 	%r129, %r129, %r6;
	setp.ne.s32 	%p5, %r130, 0;
	@%p5 bra 	$L__BB0_3;
$L__BB0_4:
	setp.eq.s32 	%p6, %r3, 0;
	@%p6 bra 	$L__BB0_12;
	and.b32  	%r20, %r27, 3;
	setp.lt.u32 	%p7, %r3, 4;
	@%p7 bra 	$L__BB0_7;
	mov.b32 	%r80, 1;
	shl.b32 	%r81, %r80, %r133;
	rem.s32 	%r82, %r2, %r81;
	sub.s32 	%r83, %r2, %r82;
	ld.global.f32 	%f25, [%rd2];
	add.f32 	%f26, %f38, %f25;
	mul.lo.s32 	%r84, %r133, %r25;
	add.s32 	%r85, %r83, %r84;
	mad.lo.s32 	%r86, %r85, %r26, %r1;
	mul.wide.u32 	%rd23, %r86, 4;
	add.s64 	%rd24, %rd1, %rd23;
	st.global.f32 	[%rd24], %f26;
	mov.b32 	%r87, 2;
	shl.b32 	%r88, %r87, %r133;
	rem.s32 	%r89, %r2, %r88;
	sub.s32 	%r90, %r2, %r89;
	ld.global.f32 	%f27, [%rd2];
	add.f32 	%f28, %f26, %f27;
	add.s32 	%r91, %r84, %r25;
	add.s32 	%r92, %r90, %r91;
	mad.lo.s32 	%r93, %r92, %r26, %r1;
	mul.wide.u32 	%rd25, %r93, 4;
	add.s64 	%rd26, %rd1, %rd25;
	st.global.f32 	[%rd26], %f28;
	mov.b32 	%r94, 4;
	shl.b32 	%r95, %r94, %r133;
	rem.s32 	%r96, %r2, %r95;
	sub.s32 	%r97, %r2, %r96;
	ld.global.f32 	%f29, [%rd2];
	add.f32 	%f30, %f28, %f29;
	add.s32 	%r98, %r91, %r25;
	add.s32 	%r99, %r97, %r98;
	mad.lo.s32 	%r100, %r99, %r26, %r1;
	mul.wide.u32 	%rd27, %r100, 4;
	add.s64 	%rd28, %rd1, %rd27;
	st.global.f32 	[%rd28], %f30;
	mov.b32 	%r101, 8;
	shl.b32 	%r102, %r101, %r133;
	rem.s32 	%r103, %r2, %r102;
	sub.s32 	%r104, %r2, %r103;
	ld.global.f32 	%f31, [%rd2];
	add.f32 	%f38, %f30, %f31;
	add.s32 	%r105, %r98, %r25;
	add.s32 	%r106, %r104, %r105;
	mad.lo.s32 	%r107, %r106, %r26, %r1;
	mul.wide.u32 	%rd29, %r107, 4;
	add.s64 	%rd30, %rd1, %rd29;
	st.global.f32 	[%rd30], %f38;
	add.s32 	%r133, %r133, 4;
$L__BB0_7:
	setp.eq.s32 	%p8, %r20, 0;
	@%p8 bra 	$L__BB0_12;
	setp.eq.s32 	%p9, %r20, 1;
	@%p9 bra 	$L__BB0_10;
	mov.b32 	%r108, 1;
	shl.b32 	%r109, %r108, %r133;
	rem.s32 	%r110, %r2, %r109;
	sub.s32 	%r111, %r2, %r110;
	ld.global.f32 	%f32, [%rd2];
	add.f32 	%f33, %f38, %f32;
	mul.lo.s32 	%r112, %r133, %r25;
	add.s32 	%r113, %r111, %r112;
	mad.lo.s32 	%r114, %r113, %r26, %r1;
	mul.wide.u32 	%rd31, %r114, 4;
	add.s64 	%rd32, %rd1, %rd31;
	st.global.f32 	[%rd32], %f33;
	mov.b32 	%r115, 2;
	shl.b32 	%r116, %r115, %r133;
	rem.s32 	%r117, %r2, %r116;
	sub.s32 	%r118, %r2, %r117;
	ld.global.f32 	%f34, [%rd2];
	add.f32 	%f38, %f33, %f34;
	add.s32 	%r119, %r112, %r25;
	add.s32 	%r120, %r118, %r119;
	mad.lo.s32 	%r121, %r120, %r26, %r1;
	mul.wide.u32 	%rd33, %r121, 4;
	add.s64 	%rd34, %rd1, %rd33;
	st.global.f32 	[%rd34], %f38;
	add.s32 	%r133, %r133, 2;
$L__BB0_10:
	and.b32  	%r122, %r27, 1;
	setp.eq.b32 	%p10, %r122, 1;
	not.pred 	%p11, %p10;
	@%p11 bra 	$L__BB0_12;
	mov.b32 	%r123, 1;
	shl.b32 	%r124, %r123, %r133;
	rem.s32 	%r125, %r2, %r124;
	sub.s32 	%r126, %r2, %r125;
	ld.global.f32 	%f35, [%rd2];
	add.f32 	%f36, %f38, %f35;
	mad.lo.s32 	%r127, %r133, %r25, %r126;
	mad.lo.s32 	%r128, %r127, %r26, %r1;
	mul.wide.u32 	%rd35, %r128, 4;
	add.s64 	%rd36, %rd1, %rd35;
	st.global.f32 	[%rd36], %f36;
$L__BB0_12:
	ret;

}
	// .globl	_Z10apa_kernelPKfS0_S0_Pfiii
.visible .entry _Z10apa_kernelPKfS0_S0_Pfiii(
	.param .u64 .ptr .align 1 _Z10apa_kernelPKfS0_S0_Pfiii_param_0,
	.param .u64 .ptr .align 1 _Z10apa_kernelPKfS0_S0_Pfiii_param_1,
	.param .u64 .ptr .align 1 _Z10apa_kernelPKfS0_S0_Pfiii_param_2,
	.param .u64 .ptr .align 1 _Z10apa_kernelPKfS0_S0_Pfiii_param_3,
	.param .u32 _Z10apa_kernelPKfS0_S0_Pfiii_param_4,
	.param .u32 _Z10apa_kernelPKfS0_S0_Pfiii_param_5,
	.param .u32 _Z10apa_kernelPKfS0_S0_Pfiii_param_6
)
{
	.reg .pred 	%p<33>;
	.reg .b32 	%r<109>;
	.reg .b32 	%f<249>;
	.reg .b64 	%rd<43>;

	ld.param.u64 	%rd9, [_Z10apa_kernelPKfS0_S0_Pfiii_param_0];
	ld.param.u64 	%rd10, [_Z10apa_kernelPKfS0_S0_Pfiii_param_1];
	ld.param.u64 	%rd11, [_Z10apa_kernelPKfS0_S0_Pfiii_param_2];
	ld.param.u64 	%rd12, [_Z10apa_kernelPKfS0_S0_Pfiii_param_3];
	ld.param.u32 	%r56, [_Z10apa_kernelPKfS0_S0_Pfiii_param_4];
	ld.param.u32 	%r57, [_Z10apa_kernelPKfS0_S0_Pfiii_param_5];
	ld.param.u32 	%r58, [_Z10apa_kernelPKfS0_S0_Pfiii_param_6];
	cvta.to.global.u64 	%rd1, %rd10;
	cvta.to.global.u64 	%rd2, %rd9;
	cvta.to.global.u64 	%rd3, %rd12;
	cvta.to.global.u64 	%rd4, %rd11;
	mov.u32 	%r59, %ctaid.x;
	mov.u32 	%r60, %ntid.x;
	mov.u32 	%r61, %tid.x;
	mad.lo.s32 	%r1, %r59, %r60, %r61;
	setp.ge.s32 	%p1, %r1, %r56;
	@%p1 bra 	$L__BB1_37;
	setp.lt.s32 	%p2, %r58, 1;
	mov.f32 	%f248, 0fCE6E6B28;
	mov.f32 	%f247, 0f00000000;
	@%p2 bra 	$L__BB1_24;
	setp.lt.s32 	%p3, %r57, 1;
	mul.lo.s32 	%r2, %r57, %r1;
	cvt.rn.f32.s32 	%f31, %r57;
	sqrt.rn.f32 	%f1, %f31;
	@%p3 bra 	$L__BB1_18;
	and.b32  	%r3, %r57, 15;
	and.b32  	%r4, %r57, 7;
	and.b32  	%r5, %r57, 3;
	mul.lo.s32 	%r6, %r57, %r56;
	mov.f32 	%f248, 0fCE6E6B28;
	mov.b32 	%r91, 0;
$L__BB1_4:
	setp.lt.u32 	%p10, %r57, 16;
	mov.f32 	%f242, 0f00000000;
	mov.b32 	%r96, 0;
	@%p10 bra 	$L__BB1_7;
	and.b32  	%r66, %r57, 2147483632;
	neg.s32 	%r94, %r66;
	mad.lo.s32 	%r67, %r56, %r91, %r1;
	mul.lo.s32 	%r92, %r57, %r67;
	mov.f32 	%f242, 0f00000000;
	mov.u32 	%r93, %r2;
$L__BB1_6:
	.pragma "nounroll";
	and.b32  	%r96, %r57, 2147483632;
	mul.wide.s32 	%rd13, %r93, 4;
	add.s64 	%rd14, %rd2, %rd13;
	mul.wide.s32 	%rd15, %r92, 4;
	add.s64 	%rd16, %rd1, %rd15;
	ld.global.f32 	%f40, [%rd14];
	ld.global.f32 	%f41, [%rd16];
	fma.rn.f32 	%f42, %f40, %f41, %f242;
	ld.global.f32 	%f43, [%rd14+4];
	ld.global.f32 	%f44, [%rd16+4];
	fma.rn.f32 	%f45, %f43, %f44, %f42;
	ld.global.f32 	%f46, [%rd14+8];
	ld.global.f32 	%f47, [%rd16+8];
	fma.rn.f32 	%f48, %f46, %f47, %f45;
	ld.global.f32 	%f49, [%rd14+12];
	ld.global.f32 	%f50, [%rd16+12];
	fma.rn.f32 	%f51, %f49, %f50, %f48;
	ld.global.f32 	%f52, [%rd14+16];
	ld.global.f32 	%f53, [%rd16+16];
	fma.rn.f32 	%f54, %f52, %f53, %f51;
	ld.global.f32 	%f55, [%rd14+20];
	ld.global.f32 	%f56, [%rd16+20];
	fma.rn.f32 	%f57, %f55, %f56, %f54;
	ld.global.f32 	%f58, [%rd14+24];
	ld.global.f32 	%f59, [%rd16+24];
	fma.rn.f32 	%f60, %f58, %f59, %f57;
	ld.global.f32 	%f61, [%rd14+28];
	ld.global.f32 	%f62, [%rd16+28];
	fma.rn.f32 	%f63, %f61, %f62, %f60;
	ld.global.f32 	%f64, [%rd14+32];
	ld.global.f32 	%f65, [%rd16+32];
	fma.rn.f32 	%f66, %f64, %f65, %f63;
	ld.global.f32 	%f67, [%rd14+36];
	ld.global.f32 	%f68, [%rd16+36];
	fma.rn.f32 	%f69, %f67, %f68, %f66;
	ld.global.f32 	%f70, [%rd14+40];
	ld.global.f32 	%f71, [%rd16+40];
	fma.rn.f32 	%f72, %f70, %f71, %f69;
	ld.global.f32 	%f73, [%rd14+44];
	ld.global.f32 	%f74, [%rd16+44];
	fma.rn.f32 	%f75, %f73, %f74, %f72;
	ld.global.f32 	%f76, [%rd14+48];
	ld.global.f32 	%f77, [%rd16+48];
	fma.rn.f32 	%f78, %f76, %f77, %f75;
	ld.global.f32 	%f79, [%rd14+52];
	ld.global.f32 	%f80, [%rd16+52];
	fma.rn.f32 	%f81, %f79, %f80, %f78;
	ld.global.f32 	%f82, [%rd14+56];
	ld.global.f32 	%f83, [%rd16+56];
	fma.rn.f32 	%f84, %f82, %f83, %f81;
	ld.global.f32 	%f85, [%rd14+60];
	ld.global.f32 	%f86, [%rd16+60];
	fma.rn.f32 	%f242, %f85, %f86, %f84;
	add.s32 	%r94, %r94, 16;
	add.s32 	%r93, %r93, 16;
	add.s32 	%r92, %r92, 16;
	setp.ne.s32 	%p11, %r94, 0;
	@%p11 bra 	$L__BB1_6;
$L__BB1_7:
	setp.eq.s32 	%p12, %r3, 0;
	@%p12 bra 	$L__BB1_17;
	add.s32 	%r68, %r3, -1;
	setp.lt.u32 	%p13, %r68, 7;
	@%p13 bra 	$L__BB1_10;
	add.s32 	%r69, %r96, %r2;
	mul.wide.s32 	%rd17, %r69, 4;
	add.s64 	%rd18, %rd2, %rd17;
	ld.global.f32 	%f88, [%rd18];
	mad.lo.s32 	%r70, %r6, %r91, %r69;
	mul.wide.s32 	%rd19, %r70, 4;
	add.s64 	%rd20, %rd1, %rd19;
	ld.global.f32 	%f89, [%rd20];
	fma.rn.f32 	%f90, %f88, %f89, %f242;
	ld.global.f32 	%f91, [%rd18+4];
	ld.global.f32 	%f92, [%rd20+4];
	fma.rn.f32 	%f93, %f91, %f92, %f90;
	ld.global.f32 	%f94, [%rd18+8];
	ld.global.f32 	%f95, [%rd20+8];
	fma.rn.f32 	%f96, %f94, %f95, %f93;
	ld.global.f32 	%f97, [%rd18+12];
	ld.global.f32 	%f98, [%rd20+12];
	fma.rn.f32 	%f99, %f97, %f98, %f96;
	ld.global.f32 	%f100, [%rd18+16];
	ld.global.f32 	%f101, [%rd20+16];
	fma.rn.f32 	%f102, %f100, %f101, %f99;
	ld.global.f32 	%f103, [%rd18+20];
	ld.global.f32 	%f104, [%rd20+20];
	fma.rn.f32 	%f105, %f103, %f104, %f102;
	ld.global.f32 	%f106, [%rd18+24];
	ld.global.f32 	%f107, [%rd20+24];
	fma.rn.f32 	%f108, %f106, %f107, %f105;
	ld.global.f32 	%f109, [%rd18+28];
	ld.global.f32 	%f110, [%rd20+28];
	fma.rn.f32 	%f242, %f109, %f110, %f108;
	add.s32 	%r96, %r96, 8;
$L__BB1_10:
	setp.eq.s32 	%p14, %r4, 0;
	@%p14 bra 	$L__BB1_17;
	add.s32 	%r71, %r4, -1;
	setp.lt.u32 	%p15, %r71, 3;
	@%p15 bra 	$L__BB1_13;
	add.s32 	%r72, %r96, %r2;
	mul.wide.s32 	%rd21, %r72, 4;
	add.s64 	%rd22, %rd2, %rd21;
	ld.global.f32 	%f112, [%rd22];
	mad.lo.s32 	%r73, %r6, %r91, %r72;
	mul.wide.s32 	%rd23, %r73, 4;
	add.s64 	%rd24, %rd1, %rd23;
	ld.global.f32 	%f113, [%rd24];
	fma.rn.f32 	%f114, %f112, %f113, %f242;
	ld.global.f32 	%f115, [%rd22+4];
	ld.global.f32 	%f116, [%rd24+4];
	fma.rn.f32 	%f117, %f115, %f116, %f114;
	ld.global.f32 	%f118, [%rd22+8];
	ld.global.f32 	%f119, [%rd24+8];
	fma.rn.f32 	%f120, %f118, %f119, %f117;
	ld.global.f32 	%f121, [%rd22+12];
	ld.global.f32 	%f122, [%rd24+12];
	fma.rn.f32 	%f242, %f121, %f122, %f120;
	add.s32 	%r96, %r96, 4;
$L__BB1_13:
	setp.eq.s32 	%p16, %r5, 0;
	@%p16 bra 	$L__BB1_17;
	setp.eq.s32 	%p17, %r5, 1;
	add.s32 	%r74, %r96, %r2;
	mul.wide.s32 	%rd25, %r74, 4;
	add.s64 	%rd5, %rd2, %rd25;
	ld.global.f32 	%f123, [%rd5];
	mad.lo.s32 	%r75, %r6, %r91, %r74;
	mul.wide.s32 	%rd26, %r75, 4;
	add.s64 	%rd6, %rd1, %rd26;
	ld.global.f32 	%f124, [%rd6];
	fma.rn.f32 	%f242, %f123, %f124, %f242;
	@%p17 bra 	$L__BB1_17;
	setp.eq.s32 	%p18, %r5, 2;
	ld.global.f32 	%f125, [%rd5+4];
	ld.global.f32 	%f126, [%rd6+4];
	fma.rn.f32 	%f242, %f125, %f126, %f242;
	@%p18 bra 	$L__BB1_17;
	ld.global.f32 	%f127, [%rd5+8];
	ld.global.f32 	%f128, [%rd6+8];
	fma.rn.f32 	%f242, %f127, %f128, %f242;
$L__BB1_17:
	div.rn.f32 	%f247, %f242, %f1;
	setp.gt.f32 	%p19, %f247, %f248;
	selp.f32 	%f248, %f247, %f248, %p19;
	add.s32 	%r91, %r91, 1;
	setp.eq.s32 	%p20, %r91, %r58;
	@%p20 bra 	$L__BB1_24;
	bra.uni 	$L__BB1_4;
$L__BB1_18:
	mov.f32 	%f34, 0f00000000;
	div.rn.f32 	%f247, %f34, %f1;
	and.b32  	%r23, %r58, 3;
	setp.lt.u32 	%p4, %r58, 4;
	mov.f32 	%f248, 0fCE6E6B28;
	@%p4 bra 	$L__BB1_21;
	and.b32  	%r24, %r58, 2147483644;
	mov.b32 	%r98, 0;
	mov.f32 	%f248, 0fCE6E6B28;
$L__BB1_20:
	setp.gt.f32 	%p5, %f247, %f248;
	selp.f32 	%f248, %f247, %f248, %p5;
	add.s32 	%r98, %r98, 4;
	setp.ne.s32 	%p6, %r98, %r24;
	@%p6 bra 	$L__BB1_20;
$L__BB1_21:
	setp.eq.s32 	%p7, %r23, 0;
	@%p7 bra 	$L__BB1_24;
	mov.b32 	%r99, 0;
$L__BB1_23:
	.pragma "nounroll";
	setp.gt.f32 	%p8, %f247, %f248;
	selp.f32 	%f248, %f247, %f248, %p8;
	add.s32 	%r99, %r99, 1;
	setp.ne.s32 	%p9, %r99, %r23;
	@%p9 bra 	$L__BB1_23;
$L__BB1_24:
	setp.lt.s32 	%p21, %r57, 1;
	@%p21 bra 	$L__BB1_37;
	sub.f32 	%f129, %f247, %f248;
	fma.rn.f32 	%f130, %f129, 0f3BBB989D, 0f3F000000;
	cvt.sat.f32.f32 	%f131, %f130;
	mov.f32 	%f132, 0f4B400001;
	mov.f32 	%f133, 0f437C0000;
	fma.rm.f32 	%f134, %f131, %f133, %f132;
	cvt.rn.f32.s32 	%f135, %r58;
	add.f32 	%f136, %f134, 0fCB40007F;
	neg.f32 	%f137, %f136;
	fma.rn.f32 	%f138, %f129, 0f3FB8AA3B, %f137;
	fma.rn.f32 	%f139, %f129, 0f32A57060, %f138;
	ex2.approx.ftz.f32 	%f140, %f139;
	mov.b32 	%r77, %f134;
	shl.b32 	%r78, %r77, 23;
	mov.b32 	%f141, %r78;
	mul.f32 	%f142, %f140, %f141;
	mul.f32 	%f143, %f142, %f135;
	setp.lt.f32 	%p22, %f143, 0f00800000;
	mul.f32 	%f144, %f143, 0f4B000000;
	selp.f32 	%f145, %f144, %f143, %p22;
	mov.b32 	%r79, %f145;
	add.s32 	%r80, %r79, -1059760811;
	and.b32  	%r81, %r80, -8388608;
	sub.s32 	%r82, %r79, %r81;
	mov.b32 	%f146, %r82;
	add.f32 	%f147, %f146, 0fBF800000;
	add.s32 	%r83, %r58, -1;
	mul.lo.s32 	%r84, %r57, %r56;
	mul.lo.s32 	%r29, %r57, %r1;
	mad.lo.s32 	%r30, %r84, %r83, %r29;
	setp.eq.f32 	%p23, %f145, 0f00000000;
	fma.rn.f32 	%f148, %f145, 0f7F800000, 0f7F800000;
	setp.gt.u32 	%p24, %r79, 2139095039;
	fma.rn.f32 	%f149, %f147, 0fBE055027, 0f3E1039F6;
	fma.rn.f32 	%f150, %f149, %f147, 0fBDF8CDCC;
	fma.rn.f32 	%f151, %f150, %f147, 0f3E0F2955;
	fma.rn.f32 	%f152, %f151, %f147, 0fBE2AD8B9;
	fma.rn.f32 	%f153, %f152, %f147, 0f3E4CED0B;
	fma.rn.f32 	%f154, %f153, %f147, 0fBE7FFF22;
	fma.rn.f32 	%f155, %f154, %f147, 0f3EAAAA78;
	fma.rn.f32 	%f156, %f155, %f147, 0fBF000000;
	mul.f32 	%f157, %f147, %f156;
	fma.rn.f32 	%f158, %f157, %f147, %f147;
	cvt.rn.f32.s32 	%f159, %r81;
	selp.f32 	%f160, 0fC1B80000, 0f00000000, %p22;
	fma.rn.f32 	%f161, %f159, 0f34000000, %f160;
	fma.rn.f32 	%f162, %f161, 0f3F317218, %f158;
	selp.f32 	%f163, %f148, %f162, %p24;
	selp.f32 	%f164, 0fFF800000, %f163, %p23;
	add.f32 	%f165, %f248, %f164;
	sub.f32 	%f166, %f247, %f165;
	fma.rn.f32 	%f167, %f166, 0f3BBB989D, 0f3F000000;
	cvt.sat.f32.f32 	%f168, %f167;
	fma.rm.f32 	%f169, %f168, %f133, %f132;
	add.f32 	%f170, %f169, 0fCB40007F;
	neg.f32 	%f171, %f170;
	fma.rn.f32 	%f172, %f166, 0f3FB8AA3B, %f171;
	fma.rn.f32 	%f173, %f166, 0f32A57060, %f172;
	mov.b32 	%r85, %f169;
	shl.b32 	%r86, %r85, 23;
	mov.b32 	%f174, %r86;
	ex2.approx.ftz.f32 	%f175, %f173;
	mul.f32 	%f28, %f175, %f174;
	and.b32  	%r31, %r57, 15;
	setp.lt.u32 	%p25, %r57, 16;
	mov.b32 	%r104, 0;
	@%p25 bra 	$L__BB1_28;
	and.b32  	%r104, %r57, 2147483632;
	neg.s32 	%r102, %r104;
	add.s64 	%rd7, %rd4, 32;
	add.s64 	%rd8, %rd3, 32;
	mov.u32 	%r100, %r29;
	mov.u32 	%r101, %r30;
$L__BB1_27:
	.pragma "nounroll";
	mul.wide.s32 	%rd27, %r101, 4;
	add.s64 	%rd28, %rd7, %rd27;
	mul.wide.s32 	%rd29, %r100, 4;
	add.s64 	%rd30, %rd8, %rd29;
	ld.global.f32 	%f176, [%rd28+-32];
	mul.f32 	%f177, %f176, %f28;
	st.global.f32 	[%rd30+-32], %f177;
	ld.global.f32 	%f178, [%rd28+-28];
	mul.f32 	%f179, %f178, %f28;
	st.global.f32 	[%rd30+-28], %f179;
	ld.global.f32 	%f180, [%rd28+-24];
	mul.f32 	%f181, %f180, %f28;
	st.global.f32 	[%rd30+-24], %f181;
	ld.global.f32 	%f182, [%rd28+-20];
	mul.f32 	%f183, %f182, %f28;
	st.global.f32 	[%rd30+-20], %f183;
	ld.global.f32 	%f184, [%rd28+-16];
	mul.f32 	%f185, %f184, %f28;
	st.global.f32 	[%rd30+-16], %f185;
	ld.global.f32 	%f186, [%rd28+-12];
	mul.f32 	%f187, %f186, %f28;
	st.global.f32 	[%rd30+-12], %f187;
	ld.global.f32 	%f188, [%rd28+-8];
	mul.f32 	%f189, %f188, %f28;
	st.global.f32 	[%rd30+-8], %f189;
	ld.global.f32 	%f190, [%rd28+-4];
	mul.f32 	%f191, %f190, %f28;
	st.global.f32 	[%rd30+-4], %f191;
	ld.global.f32 	%f192, [%rd28];
	mul.f32 	%f193, %f192, %f28;
	st.global.f32 	[%rd30], %f193;
	ld.global.f32 	%f194, [%rd28+4];
	mul.f32 	%f195, %f194, %f28;
	st.global.f32 	[%rd30+4], %f195;
	ld.global.f32 	%f196, [%rd28+8];
	mul.f32 	%f197, %f196, %f28;
	st.global.f32 	[%rd30+8], %f197;
	ld.global.f32 	%f198, [%rd28+12];
	mul.f32 	%f199, %f198, %f28;
	st.global.f32 	[%rd30+12], %f199;
	ld.global.f32 	%f200, [%rd28+16];
	mul.f32 	%f201, %f200, %f28;
	st.global.f32 	[%rd30+16], %f201;
	ld.global.f32 	%f202, [%rd28+20];
	mul.f32 	%f203, %f202, %f28;
	st.global.f32 	[%rd30+20], %f203;
	ld.global.f32 	%f204, [%rd28+24];
	mul.f32 	%f205, %f204, %f28;
	st.global.f32 	[%rd30+24], %f205;
	ld.global.f32 	%f206, [%rd28+28];
	mul.f32 	%f207, %f206, %f28;
	st.global.f32 	[%rd30+28], %f207;
	add.s32 	%r102, %r102, 16;
	add.s32 	%r101, %r101, 16;
	add.s32 	%r100, %r100, 16;
	setp.ne.s32 	%p26, %r102, 0;
	@%p26 bra 	$L__BB1_27;
$L__BB1_28:
	setp.eq.s32 	%p27, %r31, 0;
	@%p27 bra 	$L__BB1_37;
	and.b32  	%r41, %r57, 7;
	setp.lt.u32 	%p28, %r31, 8;
	@%p28 bra 	$L__BB1_31;
	add.s32 	%r87, %r30, %r104;
	mul.wide.s32 	%rd31, %r87, 4;
	add.s64 	%rd32, %rd4, %rd31;
	ld.global.f32 	%f208, [%rd32];
	mul.f32 	%f209, %f208, %f28;
	add.s32 	%r88, %r104, %r29;
	mul.wide.s32 	%rd33, %r88, 4;
	add.s64 	%rd34, %rd3, %rd33;
	st.global.f32 	[%rd34], %f209;
	ld.global.f32 	%f210, [%rd32+4];
	mul.f32 	%f211, %f210, %f28;
	st.global.f32 	[%rd34+4], %f211;
	ld.global.f32 	%f212, [%rd32+8];
	mul.f32 	%f213, %f212, %f28;
	st.global.f32 	[%rd34+8], %f213;
	ld.global.f32 	%f214, [%rd32+12];
	mul.f32 	%f215, %f214, %f28;
	st.global.f32 	[%rd34+12], %f215;
	ld.global.f32 	%f216, [%rd32+16];
	mul.f32 	%f217, %f216, %f28;
	st.global.f32 	[%rd34+16], %f217;
	ld.global.f32 	%f218, [%rd32+20];
	mul.f32 	%f219, %f218, %f28;
	st.global.f32 	[%rd34+20], %f219;
	ld.global.f32 	%f220, [%rd32+24];
	mul.f32 	%f221, %f220, %f28;
	st.global.f32 	[%rd34+24], %f221;
	ld.global.f32 	%f222, [%rd32+28];
	mul.f32 	%f223, %f222, %f28;
	st.global.f32 	[%rd34+28], %f223;
	add.s32 	%r104, %r104, 8;
$L__BB1_31:
	setp.eq.s32 	%p29, %r41, 0;
	@%p29 bra 	$L__BB1_37;
	and.b32  	%r44, %r57, 3;
	setp.lt.u32 	%p30, %r41, 4;
	@%p30 bra 	$L__BB1_34;
	add.s32 	%r89, %r30, %r104;
	mul.wide.s32 	%rd35, %r89, 4;
	add.s64 	%rd36, %rd4, %rd35;
	ld.global.f32 	%f224, [%rd36];
	mul.f32 	%f225, %f224, %f28;
	add.s32 	%r90, %r104, %r29;
	mul.wide.s32 	%rd37, %r90, 4;
	add.s64 	%rd38, %rd3, %rd37;
	st.global.f32 	[%rd38], %f225;
	ld.global.f32 	%f226, [%rd36+4];
	mul.f32 	%f227, %f226, %f28;
	st.global.f32 	[%rd38+4], %f227;
	ld.global.f32 	%f228, [%rd36+8];
	mul.f32 	%f229, %f228, %f28;
	st.global.f32 	[%rd38+8], %f229;
	ld.global.f32 	%f230, [%rd36+12];
	mul.f32 	%f231, %f230, %f28;
	st.global.f32 	[%rd38+12], %f231;
	add.s32 	%r104, %r104, 4;
$L__BB1_34:
	setp.eq.s32 	%p31, %r44, 0;
	@%p31 bra 	$L__BB1_37;
	add.s32 	%r108, %r104, %r29;
	add.s32 	%r107, %r104, %r30;
	neg.s32 	%r106, %r44;
$L__BB1_36:
	.pragma "nounroll";
	mul.wide.s32 	%rd39, %r108, 4;
	add.s64 	%rd40, %rd3, %rd39;
	mul.wide.s32 	%rd41, %r107, 4;
	add.s64 	%rd42, %rd4, %rd41;
	ld.global.f32 	%f232, [%rd42];
	mul.f32 	%f233, %f232, %f28;
	st.global.f32 	[%rd40], %f233;
	add.s32 	%r108, %r108, 1;
	add.s32 	%r107, %r107, 1;
	add.s32 	%r106, %r106, 1;
	setp.ne.s32 	%p32, %r106, 0;
	@%p32 bra 	$L__BB1_36;
$L__BB1_37:
	ret;

}


// ===== COMPILED SASS (sm_100) =====

	.target	sm_100

	.elftype	@"ET_EXEC"


//--------------------- .note.nv.tkinfo           --------------------------
	.section	.note.nv.tkinfo,"",@"SHT_NOTE"
	.sectionflags	@"SHF_NOTE_NV_TKINFO"
	.tkinfo
        /*0018*/ 	.word	0x00000002
        /*0030*/ 	.string	""
        /*0030*/ 	.string	"ptxas"
        /*0030*/ 	.string	"Cuda compilation tools, release 13.0, V13.0.88"
        /*0030*/ 	.string	"Build cuda_13.0.r13.0/compiler.36424714_0"
        /*0030*/ 	.string	"-arch sm_100 -m 64 "



//--------------------- .note.nv.cuinfo           --------------------------
	.section	.note.nv.cuinfo,"",@"SHT_NOTE"
	.sectionflags	@"SHF_NOTE_NV_CUINFO"
        /*0018*/ 	.short	0x0002
        /*001a*/ 	.short	0x0064
        /*001c*/ 	.short	0x0082
	.zero		2


//--------------------- .nv.info                  --------------------------
	.section	.nv.info,"",@"SHT_CUDA_INFO"
	.align	4


	//----- nvinfo : EIATTR_REGCOUNT
	.align		4
        /*0000*/ 	.byte	0x04, 0x2f
        /*0002*/ 	.short	(.L_1 - .L_0)
	.align		4
.L_0:
        /*0004*/ 	.word	index@(_Z21pyramid_prefix_kernelPKfPfiii)
        /*0008*/ 	.word	0x0000001a


	//----- nvinfo : EIATTR_FRAME_SIZE
	.align		4
.L_1:
        /*000c*/ 	.byte	0x04, 0x11
        /*000e*/ 	.short	(.L_3 - .L_2)
	.align		4
.L_2:
        /*0010*/ 	.word	index@(_Z21pyramid_prefix_kernelPKfPfiii)
        /*0014*/ 	.word	0x00000000


	//----- nvinfo : EIATTR_REGCOUNT
	.align		4
.L_3:
        /*0018*/ 	.byte	0x04, 0x2f
        /*001a*/ 	.short	(.L_5 - .L_4)
	.align		4
.L_4:
        /*001c*/ 	.word	index@(_Z10apa_kernelPKfS0_S0_Pfiii)
        /*0020*/ 	.word	0x00000020


	//----- nvinfo : EIATTR_FRAME_SIZE
	.align		4
.L_5:
        /*0024*/ 	.byte	0x04, 0x11
        /*0026*/ 	.short	(.L_7 - .L_6)
	.align		4
.L_6:
        /*0028*/ 	.word	index@($__internal_1_$__cuda_sm3x_div_rn_noftz_f32_slowpath)
        /*002c*/ 	.word	0x00000000


	//----- nvinfo : EIATTR_FRAME_SIZE
	.align		4
.L_7:
        /*0030*/ 	.byte	0x04, 0x11
        /*0032*/ 	.short	(.L_9 - .L_8)
	.align		4
.L_8:
        /*0034*/ 	.word	index@($__internal_0_$__cuda_sm20_sqrt_rn_f32_slowpath)
        /*0038*/ 	.word	0x00000000


	//----- nvinfo : EIATTR_FRAME_SIZE
	.align		4
.L_9:
        /*003c*/ 	.byte	0x04, 0x11
        /*003e*/ 	.short	(.L_11 - .L_10)
	.align		4
.L_10:
        /*0040*/ 	.word	index@(_Z10apa_kernelPKfS0_S0_Pfiii)
        /*0044*/ 	.word	0x00000000


	//----- nvinfo : EIATTR_MIN_STACK_SIZE
	.align		4
.L_11:
        /*0048*/ 	.byte	0x04, 0x12
        /*004a*/ 	.short	(.L_13 - .L_12)
	.align		4
.L_12:
        /*004c*/ 	.word	index@(_Z10apa_kernelPKfS0_S0_Pfiii)
        /*0050*/ 	.word	0x00000000


	//----- nvinfo : EIATTR_MIN_STACK_SIZE
	.align		4
.L_13:
        /*0054*/ 	.byte	0x04, 0x12
        /*0056*/ 	.short	(.L_15 - .L_14)
	.align		4
.L_14:
        /*0058*/ 	.word	index@(_Z21pyramid_prefix_kernelPKfPfiii)
        /*005c*/ 	.word	0x00000000
.L_15:


//--------------------- .nv.compat                --------------------------
	.section	.nv.compat,"",@"SHT_CUDA_COMPAT_INFO"
	.align	4
        /*0000*/ 	.byte	0x02, 0x09, 0x00, 0x00, 0x02, 0x02, 0x01, 0x00, 0x02, 0x05, 0x05, 0x00, 0x03, 0x07, 0x01, 0x01
        /*0010*/ 	.byte	0x02, 0x03, 0x00, 0x00, 0x02, 0x06, 0x01, 0x00, 0x04, 0x0b, 0x08, 0x00, 0x01, 0x00, 0x00, 0x00
        /*0020*/ 	.byte	0x00, 0x00, 0x00, 0x00


//--------------------- .nv.info._Z10apa_kernelPKfS0_S0_Pfiii --------------------------
	.section	.nv.info._Z10apa_kernelPKfS0_S0_Pfiii,"",@"SHT_CUDA_INFO"
	.sectionflags	@""
	.align	4


	//----- nvinfo : EIATTR_CUDA_API_VERSION
	.align		4
        /*0000*/ 	.byte	0x04, 0x37
        /*0002*/ 	.short	(.L_17 - .L_16)
.L_16:
        /*0004*/ 	.word	0x00000082


	//----- nvinfo : EIATTR_KPARAM_INFO
	.align		4
.L_17:
        /*0008*/ 	.byte	0x04, 0x17
        /*000a*/ 	.short	(.L_19 - .L_18)
.L_18:
        /*000c*/ 	.word	0x00000000
        /*0010*/ 	.short	0x0006
        /*0012*/ 	.short	0x0028
        /*0014*/ 	.byte	0x00, 0xf0, 0x11, 0x00


	//----- nvinfo : EIATTR_KPARAM_INFO
	.align		4
.L_19:
        /*0018*/ 	.byte	0x04, 0x17
        /*001a*/ 	.short	(.L_21 - .L_20)
.L_20:
        /*001c*/ 	.word	0x00000000
        /*0020*/ 	.short	0x0005
        /*0022*/ 	.short	0x0024
        /*0024*/ 	.byte	0x00, 0xf0, 0x11, 0x00


	//----- nvinfo : EIATTR_KPARAM_INFO
	.align		4
.L_21:
        /*0028*/ 	.byte	0x04, 0x17
        /*002a*/ 	.short	(.L_23 - .L_22)
.L_22:
        /*002c*/ 	.word	0x00000000
        /*0030*/ 	.short	0x0004
        /*0032*/ 	.short	0x0020
        /*0034*/ 	.byte	0x00, 0xf0, 0x11, 0x00


	//----- nvinfo : EIATTR_KPARAM_INFO
	.align		4
.L_23:
        /*0038*/ 	.byte	0x04, 0x17
        /*003a*/ 	.short	(.L_25 - .L_24)
.L_24:
        /*003c*/ 	.word	0x00000000
        /*0040*/ 	.short	0x0003
        /*0042*/ 	.short	0x0018
        /*0044*/ 	.byte	0x00, 0xf5, 0x21, 0x00


	//----- nvinfo : EIATTR_KPARAM_INFO
	.align		4
.L_25:
        /*0048*/ 	.byte	0x04, 0x17
        /*004a*/ 	.short	(.L_27 - .L_26)
.L_26:
        /*004c*/ 	.word	0x00000000
        /*0050*/ 	.short	0x0002
        /*0052*/ 	.short	0x0010
        /*0054*/ 	.byte	0x00, 0xf5, 0x21, 0x00


	//----- nvinfo : EIATTR_KPARAM_INFO
	.align		4
.L_27:
        /*0058*/ 	.byte	0x04, 0x17
        /*005a*/ 	.short	(.L_29 - .L_28)
.L_28:
        /*005c*/ 	.word	0x00000000
        /*0060*/ 	.short	0x0001
        /*0062*/ 	.short	0x0008
        /*0064*/ 	.byte	0x00, 0xf5, 0x21, 0x00


	//----- nvinfo : EIATTR_KPARAM_INFO
	.align		4
.L_29:
        /*0068*/ 	.byte	0x04, 0x17
        /*006a*/ 	.short	(.L_31 - .L_30)
.L_30:
        /*006c*/ 	.word	0x00000000
        /*0070*/ 	.short	0x0000
        /*0072*/ 	.short	0x0000
        /*0074*/ 	.byte	0x00, 0xf5, 0x21, 0x00


	//----- nvinfo : EIATTR_SPARSE_MMA_MASK
	.align		4
.L_31:
        /*0078*/ 	.byte	0x03, 0x50
        /*007a*/ 	.short	0x0000


	//----- nvinfo : EIATTR_MAXREG_COUNT
	.align		4
        /*007c*/ 	.byte	0x03, 0x1b
        /*007e*/ 	.short	0x00ff


	//----- nvinfo : EIATTR_MERCURY_ISA_VERSION
	.align		4
        /*0080*/ 	.byte	0x03, 0x5f
        /*0082*/ 	.short	0x0101


	//----- nvinfo : EIATTR_VRC_CTA_INIT_COUNT
	.align		4
        /*0084*/ 	.byte	0x02, 0x4a
	.zero		1
	.zero		1


	//----- nvinfo : EIATTR_EXIT_INSTR_OFFSETS
	.align		4
        /*0088*/ 	.byte	0x04, 0x1c
        /*008a*/ 	.short	(.L_33 - .L_32)


	//   ....[0]....
.L_32:
        /*008c*/ 	.word	0x00000070


	//   ....[1]....
        /*0090*/ 	.word	0x000010f0


	//   ....[2]....
        /*0094*/ 	.word	0x000018f0


	//   ....[3]....
        /*0098*/ 	.word	0x00001b30


	//   ....[4]....
        /*009c*/ 	.word	0x00001cb0


	//   ....[5]....
        /*00a0*/ 	.word	0x00001db0


	//----- nvinfo : EIATTR_CRS_STACK_SIZE
	.align		4
.L_33:
        /*00a4*/ 	.byte	0x04, 0x1e
        /*00a6*/ 	.short	(.L_35 - .L_34)
.L_34:
        /*00a8*/ 	.word	0x00000000


	//----- nvinfo : EIATTR_CBANK_PARAM_SIZE
	.align		4
.L_35:
        /*00ac*/ 	.byte	0x03, 0x19
        /*00ae*/ 	.short	0x002c


	//----- nvinfo : EIATTR_PARAM_CBANK
	.align		4
        /*00b0*/ 	.byte	0x04, 0x0a
        /*00b2*/ 	.short	(.L_37 - .L_36)
	.align		4
.L_36:
        /*00b4*/ 	.word	index@(.nv.constant0._Z10apa_kernelPKfS0_S0_Pfiii)
        /*00b8*/ 	.short	0x0380
        /*00ba*/ 	.short	0x002c


	//----- nvinfo : EIATTR_SW_WAR
	.align		4
.L_37:
        /*00bc*/ 	.byte	0x04, 0x36
        /*00be*/ 	.short	(.L_39 - .L_38)
.L_38:
        /*00c0*/ 	.word	0x00000008
.L_39:


//--------------------- .nv.info._Z21pyramid_prefix_kernelPKfPfiii --------------------------
	.section	.nv.info._Z21pyramid_prefix_kernelPKfPfiii,"",@"SHT_CUDA_INFO"
	.sectionflags	@""
	.align	4


	//----- nvinfo : EIATTR_CUDA_API_VERSION
	.align		4
        /*0000*/ 	.byte	0x04, 0x37
        /*0002*/ 	.short	(.L_41 - .L_40)
.L_40:
        /*0004*/ 	.word	0x00000082


	//----- nvinfo : EIATTR_KPARAM_INFO
	.align		4
.L_41:
        /*0008*/ 	.byte	0x04, 0x17
        /*000a*/ 	.short	(.L_43 - .L_42)
.L_42:
        /*000c*/ 	.word	0x00000000
        /*0010*/ 	.short	0x0004
        /*0012*/ 	.short	0x0018
        /*0014*/ 	.byte	0x00, 0xf0, 0x11, 0x00


	//----- nvinfo : EIATTR_KPARAM_INFO
	.align		4
.L_43:
        /*0018*/ 	.byte	0x04, 0x17
        /*001a*/ 	.short	(.L_45 - .L_44)
.L_44:
        /*001c*/ 	.word	0x00000000
        /*0020*/ 	.short	0x0003
        /*0022*/ 	.short	0x0014
        /*0024*/ 	.byte	0x00, 0xf0, 0x11, 0x00


	//----- nvinfo : EIATTR_KPARAM_INFO
	.align		4
.L_45:
        /*0028*/ 	.byte	0x04, 0x17
        /*002a*/ 	.short	(.L_47 - .L_46)
.L_46:
        /*002c*/ 	.word	0x00000000
        /*0030*/ 	.short	0x0002
        /*0032*/ 	.short	0x0010
        /*0034*/ 	.byte	0x00, 0xf0, 0x11, 0x00


	//----- nvinfo : EIATTR_KPARAM_INFO
	.align		4
.L_47:
        /*0038*/ 	.byte	0x04, 0x17
        /*003a*/ 	.short	(.L_49 - .L_48)
.L_48:
        /*003c*/ 	.word	0x00000000
        /*0040*/ 	.short	0x0001
        /*0042*/ 	.short	0x0008
        /*0044*/ 	.byte	0x00, 0xf5, 0x21, 0x00


	//----- nvinfo : EIATTR_KPARAM_INFO
	.align		4
.L_49:
        /*0048*/ 	.byte	0x04, 0x17
        /*004a*/ 	.short	(.L_51 - .L_50)
.L_50:
        /*004c*/ 	.word	0x00000000
        /*0050*/ 	.short	0x0000
        /*0052*/ 	.short	0x0000
        /*0054*/ 	.byte	0x00, 0xf5, 0x21, 0x00


	//----- nvinfo : EIATTR_SPARSE_MMA_MASK
	.align		4
.L_51:
        /*0058*/ 	.byte	0x03, 0x50
        /*005a*/ 	.short	0x0000


	//----- nvinfo : EIATTR_MAXREG_COUNT
	.align		4
        /*005c*/ 	.byte	0x03, 0x1b
        /*005e*/ 	.short	0x00ff


	//----- nvinfo : EIATTR_MERCURY_ISA_VERSION
	.align		4
        /*0060*/ 	.byte	0x03, 0x5f
        /*0062*/ 	.short	0x0101


	//----- nvinfo : EIATTR_VRC_CTA_INIT_COUNT
	.align		4
        /*0064*/ 	.byte	0x02, 0x4a
	.zero		1
	.zero		1


	//----- nvinfo : EIATTR_EXIT_INSTR_OFFSETS
	.align		4
        /*0068*/ 	.byte	0x04, 0x1c
        /*006a*/ 	.short	(.L_53 - .L_52)


	//   ....[0]....
.L_52:
        /*006c*/ 	.word	0x000000a0


	//   ....[1]....
        /*0070*/ 	.word	0x00001140


	//   ....[2]....
        /*0074*/ 	.word	0x00001960


	//   ....[3]....
        /*0078*/ 	.word	0x00001da0


	//   ....[4]....
        /*007c*/ 	.word	0x00001fc0


	//----- nvinfo : EIATTR_CBANK_PARAM_SIZE
	.align		4
.L_53:
        /*0080*/ 	.byte	0x03, 0x19
        /*0082*/ 	.short	0x001c


	//----- nvinfo : EIATTR_PARAM_CBANK
	.align		4
        /*0084*/ 	.byte	0x04, 0x0a
        /*0086*/ 	.short	(.L_55 - .L_54)
	.align		4
.L_54:
        /*0088*/ 	.word	index@(.nv.constant0._Z21pyramid_prefix_kernelPKfPfiii)
        /*008c*/ 	.short	0x0380
        /*008e*/ 	.short	0x001c


	//----- nvinfo : EIATTR_SW_WAR
	.align		4
.L_55:
        /*0090*/ 	.byte	0x04, 0x36
        /*0092*/ 	.short	(.L_57 - .L_56)
.L_56:
        /*0094*/ 	.word	0x00000008
.L_57:


//--------------------- .nv.callgraph             --------------------------
	.section	.nv.callgraph,"",@"SHT_CUDA_CALLGRAPH"
	.align	4
	.sectionentsize	8
	.align		4
        /*0000*/ 	.word	0x00000000
	.align		4
        /*0004*/ 	.word	0xffffffff
	.align		4
        /*0008*/ 	.word	0x00000000
	.align		4
        /*000c*/ 	.word	0xfffffffe
	.align		4
        /*0010*/ 	.word	0x00000000
	.align		4
        /*0014*/ 	.word	0xfffffffd
	.align		4
        /*0018*/ 	.word	0x00000000
	.align		4
        /*001c*/ 	.word	0xfffffffc


//--------------------- .text._Z10apa_kernelPKfS0_S0_Pfiii --------------------------
	.section	.text._Z10apa_kernelPKfS0_S0_Pfiii,"ax",@progbits
	.align	128
        .global         _Z10apa_kernelPKfS0_S0_Pfiii
        .type           _Z10apa_kernelPKfS0_S0_Pfiii,@function
        .size           _Z10apa_kernelPKfS0_S0_Pfiii,(.L_x_42 - _Z10apa_kernelPKfS0_S0_Pfiii)
        .other          _Z10apa_kernelPKfS0_S0_Pfiii,@"STO_CUDA_ENTRY STV_DEFAULT"
_Z10apa_kernelPKfS0_S0_Pfiii:
.text._Z10apa_kernelPKfS0_S0_Pfiii:
[----:B------:R-:W-:Y:S01]  /*0000*/  LDC R1, c[0x0][0x37c] ;  /* 0x0000df00ff017b82 */ /* 0x000fe20000000800 */
[----:B------:R-:W0:Y:S07]  /*0010*/  S2R R3, SR_TID.X ;  /* 0x0000000000037919 */ /* 0x000e2e0000002100 */
[----:B------:R-:W0:Y:S01]  /*0020*/  S2UR UR4, SR_CTAID.X ;  /* 0x00000000000479c3 */ /* 0x000e220000002500 */
[----:B------:R-:W1:Y:S07]  /*0030*/  LDCU UR5, c[0x0][0x3a0] ;  /* 0x00007400ff0577ac */ /* 0x000e6e0008000800 */
[----:B------:R-:W0:Y:S02]  /*0040*/  LDC R6, c[0x0][0x360] ;  /* 0x0000d800ff067b82 */ /* 0x000e240000000800 */
[----:B0-----:R-:W-:-:S05]  /*0050*/  IMAD R6, R6, UR4, R3 ;  /* 0x0000000406067c24 */ /* 0x001fca000f8e0203 */
[----:B-1----:R-:W-:-:S13]  /*0060*/  ISETP.GE.AND P0, PT, R6, UR5, PT ;  /* 0x0000000506007c0c */ /* 0x002fda000bf06270 */
[----:B------:R-:W-:Y:S05]  /*0070*/  @P0 EXIT ;  /* 0x000000000000094d */ /* 0x000fea0003800000 */
[----:B------:R-:W0:Y:S01]  /*0080*/  LDCU UR7, c[0x0][0x3a8] ;  /* 0x00007500ff0777ac */ /* 0x000e220008000800 */
[----:B------:R-:W-:Y:S01]  /*0090*/  HFMA2 R8, -RZ, RZ, -25.71875, 3664 ;  /* 0xce6e6b28ff087431 */ /* 0x000fe200000001ff */
[----:B------:R-:W-:Y:S01]  /*00a0*/  MOV R5, RZ ;  /* 0x000000ff00057202 */ /* 0x000fe20000000f00 */
[----:B------:R-:W1:Y:S01]  /*00b0*/  LDCU.64 UR12, c[0x0][0x358] ;  /* 0x00006b00ff0c77ac */ /* 0x000e620008000a00 */
[----:B0-----:R-:W-:-:S09]  /*00c0*/  UISETP.GE.AND UP0, UPT, UR7, 0x1, UPT ;  /* 0x000000010700788c */ /* 0x001fd2000bf06270 */
[----:B-1----:R-:W-:Y:S05]  /*00d0*/  BRA.U !UP0, `(.L_x_0) ;  /* 0x0000000d08fc7547 */ /* 0x002fea000b800000 */
[----:B------:R-:W0:Y:S02]  /*00e0*/  LDCU UR4, c[0x0][0x3a4] ;  /* 0x00007480ff0477ac */ /* 0x000e240008000800 */
[----:B0-----:R-:W-:Y:S01]  /*00f0*/  I2FP.F32.S32 R0, UR4 ;  /* 0x0000000400007c45 */ /* 0x001fe20008201400 */
[----:B------:R-:W-:Y:S02]  /*0100*/  UISETP.GE.AND UP0, UPT, UR4, 0x1, UPT ;  /* 0x000000010400788c */ /* 0x000fe4000bf06270 */
[----:B------:R-:W-:Y:S01]  /*0110*/  IMAD R7, R6, UR4, RZ ;  /* 0x0000000406077c24 */ /* 0x000fe2000f8e02ff */
[----:B------:R0:W1:Y:S01]  /*0120*/  MUFU.RSQ R3, R0 ;  /* 0x0000000000037308 */ /* 0x0000620000001400 */
[----:B------:R-:W-:-:S05]  /*0130*/  VIADD R2, R0, 0xf3000000 ;  /* 0xf300000000027836 */ /* 0x000fca0000000000 */
[----:B------:R-:W-:-:S13]  /*0140*/  ISETP.GT.U32.AND P0, PT, R2, 0x727fffff, PT ;  /* 0x727fffff0200780c */ /* 0x000fda0003f04070 */
[----:B01----:R-:W-:Y:S05]  /*0150*/  @!P0 BRA `(.L_x_1) ;  /* 0x00000000000c8947 */ /* 0x003fea0003800000 */
[----:B------:R-:W-:-:S07]  /*0160*/  MOV R4, 0x180 ;  /* 0x0000018000047802 */ /* 0x000fce0000000f00 */
[----:B------:R-:W-:Y:S05]  /*0170*/  CALL.REL.NOINC `($__internal_0_$__cuda_sm20_sqrt_rn_f32_slowpath) ;  /* 0x0000001c00107944 */ /* 0x000fea0003c00000 */
[----:B------:R-:W-:Y:S05]  /*0180*/  BRA `(.L_x_2) ;  /* 0x0000000000107947 */ /* 0x000fea0003800000 */
.L_x_1:
[----:B------:R-:W-:Y:S01]  /*0190*/  FMUL.FTZ R9, R0, R3 ;  /* 0x0000000300097220 */ /* 0x000fe20000410000 */
[----:B------:R-:W-:-:S03]  /*01a0*/  FMUL.FTZ R3, R3, 0.5 ;  /* 0x3f00000003037820 */ /* 0x000fc60000410000 */
[----:B------:R-:W-:-:S04]  /*01b0*/  FFMA R0, -R9, R9, R0 ;  /* 0x0000000909007223 */ /* 0x000fc80000000100 */
[----:B------:R-:W-:-:S07]  /*01c0*/  FFMA R9, R0, R3, R9 ;  /* 0x0000000300097223 */ /* 0x000fce0000000009 */
.L_x_2:
[----:B------:R-:W-:Y:S05]  /*01d0*/  BRA.U !UP0, `(.L_x_3) ;  /* 0x0000000908c47547 */ /* 0x000fea000b800000 */
[----:B------:R-:W0:Y:S01]  /*01e0*/  LDC.64 R10, c[0x0][0x3a0] ;  /* 0x0000e800ff0a7b82 */ /* 0x000e220000000a00 */
[----:B------:R-:W-:Y:S01]  /*01f0*/  HFMA2 R8, -RZ, RZ, -25.71875, 3664 ;  /* 0xce6e6b28ff087431 */ /* 0x000fe200000001ff */
[----:B------:R-:W-:Y:S01]  /*0200*/  UMOV UR4, URZ ;  /* 0x000000ff00047c82 */ /* 0x000fe20008000000 */
[----:B0-----:R-:W-:Y:S01]  /*0210*/  IMAD R10, R10, R11, RZ ;  /* 0x0000000b0a0a7224 */ /* 0x001fe200078e02ff */
[C---:B------:R-:W-:Y:S02]  /*0220*/  LOP3.LUT R23, R11.reuse, 0xf, RZ, 0xc0, !PT ;  /* 0x0000000f0b177812 */ /* 0x040fe400078ec0ff */
[C---:B------:R-:W-:Y:S02]  /*0230*/  LOP3.LUT R24, R11.reuse, 0x7, RZ, 0xc0, !PT ;  /* 0x000000070b187812 */ /* 0x040fe400078ec0ff */
[----:B------:R-:W-:-:S07]  /*0240*/  LOP3.LUT R11, R11, 0x3, RZ, 0xc0, !PT ;  /* 0x000000030b0b7812 */ /* 0x000fce00078ec0ff */
.L_x_11:
[----:B------:R-:W0:Y:S01]  /*0250*/  LDCU UR7, c[0x0][0x3a4] ;  /* 0x00007480ff0777ac */ /* 0x000e220008000800 */
[----:B------:R-:W-:Y:S01]  /*0260*/  MOV R14, RZ ;  /* 0x000000ff000e7202 */ /* 0x000fe20000000f00 */
[----:B------:R-:W-:Y:S01]  /*0270*/  UMOV UR5, URZ ;  /* 0x000000ff00057c82 */ /* 0x000fe20008000000 */
[----:B0-----:R-:W-:-:S09]  /*0280*/  UISETP.GE.U32.AND UP0, UPT, UR7, 0x10, UPT ;  /* 0x000000100700788c */ /* 0x001fd2000bf06070 */
[----:B------:R-:W-:Y:S05]  /*0290*/  BRA.U !UP0, `(.L_x_4) ;  /* 0x0000000508007547 */ /* 0x000fea000b800000 */
[----:B------:R-:W0:Y:S01]  /*02a0*/  LDC R3, c[0x0][0x3a0] ;  /* 0x0000e800ff037b82 */ /* 0x000e220000000800 */
[----:B------:R-:W-:Y:S01]  /*02b0*/  ULOP3.LUT UR5, UR7, 0x7ffffff0, URZ, 0xc0, !UPT ;  /* 0x7ffffff007057892 */ /* 0x000fe2000f8ec0ff */
[----:B------:R-:W-:Y:S01]  /*02c0*/  IMAD.MOV.U32 R14, RZ, RZ, RZ ;  /* 0x000000ffff0e7224 */ /* 0x000fe200078e00ff */
[----:B------:R-:W-:Y:S02]  /*02d0*/  MOV R12, R7 ;  /* 0x00000007000c7202 */ /* 0x000fe40000000f00 */
[----:B------:R-:W-:Y:S01]  /*02e0*/  UIADD3 UR6, UPT, UPT, -UR5, URZ, URZ ;  /* 0x000000ff05067290 */ /* 0x000fe2000fffe1ff */
[----:B0-----:R-:W-:-:S04]  /*02f0*/  IMAD R0, R3, UR4, R6 ;  /* 0x0000000403007c24 */ /* 0x001fc8000f8e0206 */
[----:B------:R-:W-:-:S07]  /*0300*/  IMAD R0, R0, UR7, RZ ;  /* 0x0000000700007c24 */ /* 0x000fce000f8e02ff */
.L_x_5:
[----:B------:R-:W0:Y:S08]  /*0310*/  LDC.64 R2, c[0x0][0x380] ;  /* 0x0000e000ff027b82 */ /* 0x000e300000000a00 */
[----:B------:R-:W1:Y:S01]  /*0320*/  LDC.64 R4, c[0x0][0x388] ;  /* 0x0000e200ff047b82 */ /* 0x000e620000000a00 */
[----:B0-----:R-:W-:-:S05]  /*0330*/  IMAD.WIDE R2, R12, 0x4, R2 ;  /* 0x000000040c027825 */ /* 0x001fca00078e0202 */
[----:B------:R-:W2:Y:S01]  /*0340*/  LDG.E R19, desc[UR12][R2.64] ;  /* 0x0000000c02137981 */ /* 0x000ea2000c1e1900 */
[----:B-1----:R-:W-:-:S03]  /*0350*/  IMAD.WIDE R4, R0, 0x4, R4 ;  /* 0x0000000400047825 */ /* 0x002fc600078e0204 */
[----:B------:R-:W3:Y:S04]  /*0360*/  LDG.E R28, desc[UR12][R2.64+0x4] ;  /* 0x0000040c021c7981 */ /* 0x000ee8000c1e1900 */
[----:B------:R-:W2:Y:S04]  /*0370*/  LDG.E R20, desc[UR12][R4.64] ;  /* 0x0000000c04147981 */ /* 0x000ea8000c1e1900 */
[----:B------:R-:W3:Y:S04]  /*0380*/  LDG.E R25, desc[UR12][R4.64+0x4] ;  /* 0x0000040c04197981 */ /* 0x000ee8000c1e1900 */
[----:B------:R-:W4:Y:S04]  /*0390*/  LDG.E R17, desc[UR12][R2.64+0x8] ;  /* 0x0000080c02117981 */ /* 0x000f28000c1e1900 */
[----:B------:R-:W4:Y:S04]  /*03a0*/  LDG.E R18, desc[UR12][R4.64+0x8] ;  /* 0x0000080c04127981 */ /* 0x000f28000c1e1900 */
[----:B------:R-:W5:Y:S04]  /*03b0*/  LDG.E R15, desc[UR12][R2.64+0xc] ;  /* 0x00000c0c020f7981 */ /* 0x000f68000c1e1900 */
[----:B------:R-:W5:Y:S04]  /*03c0*/  LDG.E R16, desc[UR12][R4.64+0xc] ;  /* 0x00000c0c04107981 */ /* 0x000f68000c1e1900 */
[----:B------:R-:W5:Y:S04]  /*03d0*/  LDG.E R13, desc[UR12][R2.64+0x10] ;  /* 0x0000100c020d7981 */ /* 0x000f68000c1e1900 */
[----:B------:R-:W5:Y:S04]  /*03e0*/  LDG.E R26, desc[UR12][R4.64+0x10] ;  /* 0x0000100c041a7981 */ /* 0x000f68000c1e1900 */
[----:B------:R-:W5:Y:S04]  /*03f0*/  LDG.E R21, desc[UR12][R2.64+0x14] ;  /* 0x0000140c02157981 */ /* 0x000f68000c1e1900 */
[----:B------:R-:W5:Y:S04]  /*0400*/  LDG.E R22, desc[UR12][R4.64+0x14] ;  /* 0x0000140c04167981 */ /* 0x000f68000c1e1900 */
[----:B------:R-:W5:Y:S01]  /*0410*/  LDG.E R27, desc[UR12][R4.64+0x3c] ;  /* 0x00003c0c041b7981 */ /* 0x000f62000c1e1900 */
[----:B--2---:R-:W-:-:S03]  /*0420*/  FFMA R19, R19, R20, R14 ;  /* 0x0000001413137223 */ /* 0x004fc6000000000e */
[----:B------:R-:W2:Y:S01]  /*0430*/  LDG.E R20, desc[UR12][R4.64+0x18] ;  /* 0x0000180c04147981 */ /* 0x000ea2000c1e1900 */
[----:B---3--:R-:W-:-:S03]  /*0440*/  FFMA R28, R28, R25, R19 ;  /* 0x000000191c1c7223 */ /* 0x008fc60000000013 */
[----:B------:R-:W2:Y:S04]  /*0450*/  LDG.E R19, desc[UR12][R2.64+0x18] ;  /* 0x0000180c02137981 */ /* 0x000ea8000c1e1900 */
[----:B------:R-:W3:Y:S01]  /*0460*/  LDG.E R14, desc[UR12][R2.64+0x24] ;  /* 0x0000240c020e7981 */ /* 0x000ee2000c1e1900 */
[----:B----4-:R-:W-:-:S03]  /*0470*/  FFMA R28, R17, R18, R28 ;  /* 0x00000012111c7223 */ /* 0x010fc6000000001c */
[----:B------:R-:W4:Y:S04]  /*0480*/  LDG.E R17, desc[UR12][R2.64+0x1c] ;  /* 0x00001c0c02117981 */ /* 0x000f28000c1e1900 */
[----:B------:R-:W4:Y:S01]  /*0490*/  LDG.E R18, desc[UR12][R4.64+0x1c] ;  /* 0x00001c0c04127981 */ /* 0x000f22000c1e1900 */
[----:B-----5:R-:W-:-:S03]  /*04a0*/  FFMA R28, R15, R16, R28 ;  /* 0x000000100f1c7223 */ /* 0x020fc6000000001c */
[----:B------:R-:W5:Y:S04]  /*04b0*/  LDG.E R15, desc[UR12][R2.64+0x20] ;  /* 0x0000200c020f7981 */ /* 0x000f68000c1e1900 */
[----:B------:R-:W5:Y:S01]  /*04c0*/  LDG.E R16, desc[UR12][R4.64+0x20] ;  /* 0x0000200c04107981 */ /* 0x000f62000c1e1900 */
[----:B------:R-:W-:-:S03]  /*04d0*/  FFMA R26, R13, R26, R28 ;  /* 0x0000001a0d1a7223 */ /* 0x000fc6000000001c */
[----:B------:R-:W3:Y:S04]  /*04e0*/  LDG.E R13, desc[UR12][R4.64+0x24] ;  /* 0x0000240c040d7981 */ /* 0x000ee8000c1e1900 */
[----:B------:R-:W3:Y:S01]  /*04f0*/  LDG.E R25, desc[UR12][R4.64+0x34] ;  /* 0x0000340c04197981 */ /* 0x000ee2000c1e1900 */
[----:B------:R-:W-:-:S03]  /*0500*/  FFMA R26, R21, R22, R26 ;  /* 0x00000016151a7223 */ /* 0x000fc6000000001a */
[----:B------:R-:W3:Y:S04]  /*0510*/  LDG.E R21, desc[UR12][R2.64+0x28] ;  /* 0x0000280c02157981 */ /* 0x000ee8000c1e1900 */
[----:B------:R-:W3:Y:S04]  /*0520*/  LDG.E R22, desc[UR12][R4.64+0x28] ;  /* 0x0000280c04167981 */ /* 0x000ee8000c1e1900 */
[----:B------:R-:W3:Y:S01]  /*0530*/  LDG.E R28, desc[UR12][R4.64+0x38] ;  /* 0x0000380c041c7981 */ /* 0x000ee2000c1e1900 */
[----:B--2---:R-:W-:-:S03]  /*0540*/  FFMA R26, R19, R20, R26 ;  /* 0x00000014131a7223 */ /* 0x004fc6000000001a */
[----:B------:R-:W2:Y:S04]  /*0550*/  LDG.E R19, desc[UR12][R2.64+0x2c] ;  /* 0x00002c0c02137981 */ /* 0x000ea8000c1e1900 */
[----:B------:R-:W2:Y:S01]  /*0560*/  LDG.E R20, desc[UR12][R4.64+0x2c] ;  /* 0x00002c0c04147981 */ /* 0x000ea2000c1e1900 */
[----:B----4-:R-:W-:-:S03]  /*0570*/  FFMA R26, R17, R18, R26 ;  /* 0x00000012111a7223 */ /* 0x010fc6000000001a */
[----:B------:R-:W4:Y:S04]  /*0580*/  LDG.E R17, desc[UR12][R2.64+0x30] ;  /* 0x0000300c02117981 */ /* 0x000f28000c1e1900 */
[----:B------:R-:W4:Y:S01]  /*0590*/  LDG.E R18, desc[UR12][R4.64+0x30] ;  /* 0x0000300c04127981 */ /* 0x000f22000c1e1900 */
[----:B-----5:R-:W-:-:S03]  /*05a0*/  FFMA R29, R15, R16, R26 ;  /* 0x000000100f1d7223 */ /* 0x020fc6000000001a */
[----:B------:R-:W5:Y:S04]  /*05b0*/  LDG.E R16, desc[UR12][R2.64+0x34] ;  /* 0x0000340c02107981 */ /* 0x000f68000c1e1900 */
[----:B------:R-:W5:Y:S04]  /*05c0*/  LDG.E R15, desc[UR12][R2.64+0x38] ;  /* 0x0000380c020f7981 */ /* 0x000f68000c1e1900 */
[----:B------:R-:W5:Y:S01]  /*05d0*/  LDG.E R26, desc[UR12][R2.64+0x3c] ;  /* 0x00003c0c021a7981 */ /* 0x000f62000c1e1900 */
[----:B---3--:R-:W-:-:S04]  /*05e0*/  FFMA R14, R14, R13, R29 ;  /* 0x0000000d0e0e7223 */ /* 0x008fc8000000001d */
[----:B------:R-:W-:Y:S01]  /*05f0*/  FFMA R14, R21, R22, R14 ;  /* 0x00000016150e7223 */ /* 0x000fe2000000000e */
[----:B------:R-:W-:-:S04]  /*0600*/  UIADD3 UR6, UPT, UPT, UR6, 0x10, URZ ;  /* 0x0000001006067890 */ /* 0x000fc8000fffe0ff */
[----:B------:R-:W-:Y:S01]  /*0610*/  UISETP.NE.AND UP0, UPT, UR6, URZ, UPT ;  /* 0x000000ff0600728c */ /* 0x000fe2000bf05270 */
[----:B------:R-:W-:Y:S01]  /*0620*/  IADD3 R12, PT, PT, R12, 0x10, RZ ;  /* 0x000000100c0c7810 */ /* 0x000fe20007ffe0ff */
[----:B------:R-:W-:Y:S02]  /*0630*/  VIADD R0, R0, 0x10 ;  /* 0x0000001000007836 */ /* 0x000fe40000000000 */
[----:B--2---:R-:W-:-:S04]  /*0640*/  FFMA R14, R19, R20, R14 ;  /* 0x00000014130e7223 */ /* 0x004fc8000000000e */
[----:B----4-:R-:W-:-:S04]  /*0650*/  FFMA R17, R17, R18, R14 ;  /* 0x0000001211117223 */ /* 0x010fc8000000000e */
[----:B-----5:R-:W-:-:S04]  /*0660*/  FFMA R16, R16, R25, R17 ;  /* 0x0000001910107223 */ /* 0x020fc80000000011 */
[----:B------:R-:W-:-:S04]  /*0670*/  FFMA R15, R15, R28, R16 ;  /* 0x0000001c0f0f7223 */ /* 0x000fc80000000010 */
[----:B------:R-:W-:Y:S01]  /*0680*/  FFMA R14, R26, R27, R15 ;  /* 0x0000001b1a0e7223 */ /* 0x000fe2000000000f */
[----:B------:R-:W-:Y:S06]  /*0690*/  BRA.U UP0, `(.L_x_5) ;  /* 0xfffffffd001c7547 */ /* 0x000fec000b83ffff */
.L_x_4:
[----:B------:R-:W-:-:S13]  /*06a0*/  ISETP.NE.AND P0, PT, R23, RZ, PT ;  /* 0x000000ff1700720c */ /* 0x000fda0003f05270 */
[----:B------:R-:W-:Y:S05]  /*06b0*/  @!P0 BRA `(.L_x_6) ;  /* 0x0000000400388947 */ /* 0x000fea0003800000 */
[----:B------:R-:W-:Y:S02]  /*06c0*/  IADD3 R0, PT, PT, R23, -0x1, RZ ;  /* 0xffffffff17007810 */ /* 0x000fe40007ffe0ff */
[----:B------:R-:W-:Y:S02]  /*06d0*/  ISETP.NE.AND P1, PT, R24, RZ, PT ;  /* 0x000000ff1800720c */ /* 0x000fe40003f25270 */
[----:B------:R-:W-:-:S13]  /*06e0*/  ISETP.GE.U32.AND P0, PT, R0, 0x7, PT ;  /* 0x000000070000780c */ /* 0x000fda0003f06070 */
[----:B------:R-:W-:Y:S05]  /*06f0*/  @!P0 BRA `(.L_x_7) ;  /* 0x00000000007c8947 */ /* 0x000fea0003800000 */
[----:B------:R-:W0:Y:S01]  /*0700*/  LDC.64 R2, c[0x0][0x380] ;  /* 0x0000e000ff027b82 */ /* 0x000e220000000a00 */
[----:B------:R-:W-:-:S05]  /*0710*/  IADD3 R13, PT, PT, R7, UR5, RZ ;  /* 0x00000005070d7c10 */ /* 0x000fca000fffe0ff */
[----:B------:R-:W-:Y:S02]  /*0720*/  IMAD R15, R10, UR4, R13 ;  /* 0x000000040a0f7c24 */ /* 0x000fe4000f8e020d */
        /* <DEDUP_REMOVED lines=18> */
[----:B------:R-:W5:Y:S01]  /*0850*/  LDG.E R26, desc[UR12][R4.64+0x1c] ;  /* 0x00001c0c041a7981 */ /* 0x000f62000c1e1900 */
[----:B------:R-:W-:Y:S01]  /*0860*/  UIADD3 UR5, UPT, UPT, UR5, 0x8, URZ ;  /* 0x0000000805057890 */ /* 0x000fe2000fffe0ff */
[----:B--2---:R-:W-:-:S04]  /*0870*/  FFMA R28, R29, R28, R14 ;  /* 0x0000001c1d1c7223 */ /* 0x004fc8000000000e */
[----:B---3--:R-:W-:-:S04]  /*0880*/  FFMA R22, R19, R22, R28 ;  /* 0x0000001613167223 */ /* 0x008fc8000000001c */
[----:B----4-:R-:W-:-:S04]  /*0890*/  FFMA R20, R17, R20, R22 ;  /* 0x0000001411147223 */ /* 0x010fc80000000016 */
[----:B-----5:R-:W-:-:S04]  /*08a0*/  FFMA R18, R15, R18, R20 ;  /* 0x000000120f127223 */ /* 0x020fc80000000014 */
[----:B------:R-:W-:-:S04]  /*08b0*/  FFMA R13, R13, R16, R18 ;  /* 0x000000100d0d7223 */ /* 0x000fc80000000012 */
[----:B------:R-:W-:-:S04]  /*08c0*/  FFMA R13, R12, R27, R13 ;  /* 0x0000001b0c0d7223 */ /* 0x000fc8000000000d */
[----:B------:R-:W-:-:S04]  /*08d0*/  FFMA R0, R0, R25, R13 ;  /* 0x0000001900007223 */ /* 0x000fc8000000000d */
[----:B------:R-:W-:-:S07]  /*08e0*/  FFMA R14, R21, R26, R0 ;  /* 0x0000001a150e7223 */ /* 0x000fce0000000000 */
.L_x_7:
[----:B------:R-:W-:Y:S05]  /*08f0*/  @!P1 BRA `(.L_x_6) ;  /* 0x0000000000a89947 */ /* 0x000fea0003800000 */
[----:B------:R-:W-:Y:S01]  /*0900*/  VIADD R0, R24, 0xffffffff ;  /* 0xffffffff18007836 */ /* 0x000fe20000000000 */
[----:B------:R-:W-:-:S04]  /*0910*/  ISETP.NE.AND P1, PT, R11, RZ, PT ;  /* 0x000000ff0b00720c */ /* 0x000fc80003f25270 */
        /* <DEDUP_REMOVED lines=11> */
[----:B------:R-:W4:Y:S04]  /*09d0*/  LDG.E R15, desc[UR12][R2.64+0x4] ;  /* 0x0000040c020f7981 */ /* 0x000f28000c1e1900 */
[----:B------:R-:W4:Y:S04]  /*09e0*/  LDG.E R12, desc[UR12][R4.64+0x4] ;  /* 0x0000040c040c7981 */ /* 0x000f28000c1e1900 */
[----:B------:R-:W3:Y:S04]  /*09f0*/  LDG.E R16, desc[UR12][R4.64+0x8] ;  /* 0x0000080c04107981 */ /* 0x000ee8000c1e1900 */
[----:B------:R-:W5:Y:S04]  /*0a00*/  LDG.E R19, desc[UR12][R2.64+0xc] ;  /* 0x00000c0c02137981 */ /* 0x000f68000c1e1900 */
[----:B------:R-:W5:Y:S01]  /*0a10*/  LDG.E R18, desc[UR12][R4.64+0xc] ;  /* 0x00000c0c04127981 */ /* 0x000f62000c1e1900 */
[----:B------:R-:W-:Y:S01]  /*0a20*/  UIADD3 UR5, UPT, UPT, UR5, 0x4, URZ ;  /* 0x0000000405057890 */ /* 0x000fe2000fffe0ff */
[----:B--2---:R-:W-:-:S04]  /*0a30*/  FFMA R0, R13, R0, R14 ;  /* 0x000000000d007223 */ /* 0x004fc8000000000e */
[----:B----4-:R-:W-:-:S04]  /*0a40*/  FFMA R0, R15, R12, R0 ;  /* 0x0000000c0f007223 */ /* 0x010fc80000000000 */
[----:B---3--:R-:W-:-:S04]  /*0a50*/  FFMA R0, R17, R16, R0 ;  /* 0x0000001011007223 */ /* 0x008fc80000000000 */
[----:B-----5:R-:W-:-:S07]  /*0a60*/  FFMA R14, R19, R18, R0 ;  /* 0x00000012130e7223 */ /* 0x020fce0000000000 */
.L_x_8:
[----:B------:R-:W-:Y:S05]  /*0a70*/  @!P1 BRA `(.L_x_6) ;  /* 0x0000000000489947 */ /* 0x000fea0003800000 */
[----:B------:R-:W0:Y:S01]  /*0a80*/  LDC.64 R2, c[0x0][0x380] ;  /* 0x0000e000ff027b82 */ /* 0x000e220000000a00 */
[----:B------:R-:W-:-:S05]  /*0a90*/  IADD3 R13, PT, PT, R7, UR5, RZ ;  /* 0x00000005070d7c10 */ /* 0x000fca000fffe0ff */
[----:B------:R-:W-:Y:S02]  /*0aa0*/  IMAD R15, R10, UR4, R13 ;  /* 0x000000040a0f7c24 */ /* 0x000fe4000f8e020d */
[----:B------:R-:W1:Y:S01]  /*0ab0*/  LDC.64 R4, c[0x0][0x388] ;  /* 0x0000e200ff047b82 */ /* 0x000e620000000a00 */
[----:B0-----:R-:W-:-:S05]  /*0ac0*/  IMAD.WIDE R2, R13, 0x4, R2 ;  /* 0x000000040d027825 */ /* 0x001fca00078e0202 */
[----:B------:R-:W2:Y:S01]  /*0ad0*/  LDG.E R13, desc[UR12][R2.64] ;  /* 0x0000000c020d7981 */ /* 0x000ea2000c1e1900 */
[----:B-1----:R-:W-:-:S05]  /*0ae0*/  IMAD.WIDE R4, R15, 0x4, R4 ;  /* 0x000000040f047825 */ /* 0x002fca00078e0204 */
[----:B------:R-:W2:Y:S01]  /*0af0*/  LDG.E R0, desc[UR12][R4.64] ;  /* 0x0000000c04007981 */ /* 0x000ea2000c1e1900 */
[----:B------:R-:W-:Y:S01]  /*0b00*/  ISETP.NE.AND P0, PT, R11, 0x1, PT ;  /* 0x000000010b00780c */ /* 0x000fe20003f05270 */
[----:B--2---:R-:W-:-:S12]  /*0b10*/  FFMA R14, R13, R0, R14 ;  /* 0x000000000d0e7223 */ /* 0x004fd8000000000e */
[----:B------:R-:W-:Y:S05]  /*0b20*/  @!P0 BRA `(.L_x_6) ;  /* 0x00000000001c8947 */ /* 0x000fea0003800000 */
[----:B------:R-:W-:Y:S01]  /*0b30*/  ISETP.NE.AND P0, PT, R11, 0x2, PT ;  /* 0x000000020b00780c */ /* 0x000fe20003f05270 */
[----:B------:R-:W2:Y:S04]  /*0b40*/  LDG.E R13, desc[UR12][R2.64+0x4] ;  /* 0x0000040c020d7981 */ /* 0x000ea8000c1e1900 */
[----:B------:R-:W2:Y:S08]  /*0b50*/  LDG.E R0, desc[UR12][R4.64+0x4] ;  /* 0x0000040c04007981 */ /* 0x000eb0000c1e1900 */
[----:B------:R-:W3:Y:S04]  /*0b60*/  @P0 LDG.E R15, desc[UR12][R2.64+0x8] ;  /* 0x0000080c020f0981 */ /* 0x000ee8000c1e1900 */
[----:B------:R-:W3:Y:S01]  /*0b70*/  @P0 LDG.E R12, desc[UR12][R4.64+0x8] ;  /* 0x0000080c040c0981 */ /* 0x000ee2000c1e1900 */
[----:B--2---:R-:W-:-:S04]  /*0b80*/  FFMA R14, R13, R0, R14 ;  /* 0x000000000d0e7223 */ /* 0x004fc8000000000e */
[----:B---3--:R-:W-:-:S07]  /*0b90*/  @P0 FFMA R14, R15, R12, R14 ;  /* 0x0000000c0f0e0223 */ /* 0x008fce000000000e */
.L_x_6:
[----:B------:R-:W0:Y:S01]  /*0ba0*/  MUFU.RCP R0, R9 ;  /* 0x0000000900007308 */ /* 0x000e220000001000 */
[----:B------:R-:W-:Y:S07]  /*0bb0*/  BSSY.RECONVERGENT B0, `(.L_x_9) ;  /* 0x000000c000007945 */ /* 0x000fee0003800200 */
[----:B------:R-:W1:Y:S01]  /*0bc0*/  FCHK P0, R14, R9 ;  /* 0x000000090e007302 */ /* 0x000e620000000000 */
[----:B0-----:R-:W-:-:S04]  /*0bd0*/  FFMA R3, R0, -R9, 1 ;  /* 0x3f80000000037423 */ /* 0x001fc80000000809 */
[----:B------:R-:W-:-:S04]  /*0be0*/  FFMA R0, R0, R3, R0 ;  /* 0x0000000300007223 */ /* 0x000fc80000000000 */
[----:B------:R-:W-:-:S04]  /*0bf0*/  FFMA R3, R0, R14, RZ ;  /* 0x0000000e00037223 */ /* 0x000fc800000000ff */
[----:B------:R-:W-:-:S04]  /*0c00*/  FFMA R2, R3, -R9, R14 ;  /* 0x8000000903027223 */ /* 0x000fc8000000000e */
[----:B------:R-:W-:Y:S01]  /*0c10*/  FFMA R5, R0, R2, R3 ;  /* 0x0000000200057223 */ /* 0x000fe20000000003 */
[----:B-1----:R-:W-:Y:S06]  /*0c20*/  @!P0 BRA `(.L_x_10) ;  /* 0x0000000000108947 */ /* 0x002fec0003800000 */
[----:B------:R-:W-:Y:S01]  /*0c30*/  IMAD.MOV.U32 R0, RZ, RZ, R14 ;  /* 0x000000ffff007224 */ /* 0x000fe200078e000e */
[----:B------:R-:W-:Y:S02]  /*0c40*/  MOV R3, R9 ;  /* 0x0000000900037202 */ /* 0x000fe40000000f00 */
[----:B------:R-:W-:-:S07]  /*0c50*/  MOV R2, 0xc70 ;  /* 0x00000c7000027802 */ /* 0x000fce0000000f00 */
[----:B------:R-:W-:Y:S05]  /*0c60*/  CALL.REL.NOINC `($__internal_1_$__cuda_sm3x_div_rn_noftz_f32_slowpath) ;  /* 0x0000001000b47944 */ /* 0x000fea0003c00000 */
.L_x_10:
[----:B------:R-:W-:Y:S05]  /*0c70*/  BSYNC.RECONVERGENT B0 ;  /* 0x0000000000007941 */ /* 0x000fea0003800200 */
.L_x_9:
[----:B------:R-:W0:Y:S01]  /*0c80*/  LDCU UR7, c[0x0][0x3a8] ;  /* 0x00007500ff0777ac */ /* 0x000e220008000800 */
[----:B------:R-:W-:Y:S01]  /*0c90*/  FSETP.GT.AND P0, PT, R5, R8, PT ;  /* 0x000000080500720b */ /* 0x000fe20003f04000 */
[----:B------:R-:W-:-:S03]  /*0ca0*/  UIADD3 UR4, UPT, UPT, UR4, 0x1, URZ ;  /* 0x0000000104047890 */ /* 0x000fc6000fffe0ff */
[----:B------:R-:W-:Y:S01]  /*0cb0*/  FSEL R8, R5, R8, P0 ;  /* 0x0000000805087208 */ /* 0x000fe20000000000 */
[----:B0-----:R-:W-:-:S09]  /*0cc0*/  UISETP.NE.AND UP0, UPT, UR4, UR7, UPT ;  /* 0x000000070400728c */ /* 0x001fd2000bf05270 */
[----:B------:R-:W-:Y:S05]  /*0cd0*/  BRA.U !UP0, `(.L_x_0) ;  /* 0x0000000108fc7547 */ /* 0x000fea000b800000 */
[----:B------:R-:W-:Y:S05]  /*0ce0*/  BRA `(.L_x_11) ;  /* 0xfffffff400587947 */ /* 0x000fea000383ffff */
.L_x_3:
[----:B------:R-:W0:Y:S08]  /*0cf0*/  MUFU.RCP R0, R9 ;  /* 0x0000000900007308 */ /* 0x000e300000001000 */
[----:B------:R-:W1:Y:S01]  /*0d00*/  FCHK P0, RZ, R9 ;  /* 0x00000009ff007302 */ /* 0x000e620000000000 */
[----:B0-----:R-:W-:-:S04]  /*0d10*/  FFMA R3, R0, -R9, 1 ;  /* 0x3f80000000037423 */ /* 0x001fc80000000809 */
[----:B------:R-:W-:-:S04]  /*0d20*/  FFMA R5, R0, R3, R0 ;  /* 0x0000000300057223 */ /* 0x000fc80000000000 */
[----:B------:R-:W-:-:S04]  /*0d30*/  FFMA R0, RZ, R5, RZ ;  /* 0x00000005ff007223 */ /* 0x000fc800000000ff */
[----:B------:R-:W-:-:S04]  /*0d40*/  FFMA R3, R0, -R9, RZ ;  /* 0x8000000900037223 */ /* 0x000fc800000000ff */
[----:B------:R-:W-:Y:S01]  /*0d50*/  FFMA R5, R5, R3, R0 ;  /* 0x0000000305057223 */ /* 0x000fe20000000000 */
[----:B-1----:R-:W-:Y:S06]  /*0d60*/  @!P0 BRA `(.L_x_12) ;  /* 0x0000000000108947 */ /* 0x002fec0003800000 */
[----:B------:R-:W-:Y:S01]  /*0d70*/  HFMA2 R0, -RZ, RZ, 0, 0 ;  /* 0x00000000ff007431 */ /* 0x000fe200000001ff */
[----:B------:R-:W-:Y:S02]  /*0d80*/  MOV R3, R9 ;  /* 0x0000000900037202 */ /* 0x000fe40000000f00 */
[----:B------:R-:W-:-:S07]  /*0d90*/  MOV R2, 0xdb0 ;  /* 0x00000db000027802 */ /* 0x000fce0000000f00 */
[----:B------:R-:W-:Y:S05]  /*0da0*/  CALL.REL.NOINC `($__internal_1_$__cuda_sm3x_div_rn_noftz_f32_slowpath) ;  /* 0x0000001000647944 */ /* 0x000fea0003c00000 */
.L_x_12:
[----:B------:R-:W0:Y:S01]  /*0db0*/  LDCU UR7, c[0x0][0x3a8] ;  /* 0x00007500ff0777ac */ /* 0x000e220008000800 */
[----:B------:R-:W-:Y:S01]  /*0dc0*/  IMAD.MOV.U32 R8, RZ, RZ, -0x319194d8 ;  /* 0xce6e6b28ff087424 */ /* 0x000fe200078e00ff */
[----:B0-----:R-:W-:Y:S02]  /*0dd0*/  UISETP.GE.U32.AND UP0, UPT, UR7, 0x4, UPT ;  /* 0x000000040700788c */ /* 0x001fe4000bf06070 */
[----:B------:R-:W-:-:S07]  /*0de0*/  ULOP3.LUT UR5, UR7, 0x3, URZ, 0xc0, !UPT ;  /* 0x0000000307057892 */ /* 0x000fce000f8ec0ff */
[----:B------:R-:W-:Y:S05]  /*0df0*/  BRA.U !UP0, `(.L_x_13) ;  /* 0x0000000108947547 */ /* 0x000fea000b800000 */
[----:B------:R-:W-:Y:S01]  /*0e00*/  ULOP3.LUT UR4, UR7, 0x7ffffffc, URZ, 0xc0, !UPT ;  /* 0x7ffffffc07047892 */ /* 0x000fe2000f8ec0ff */
[----:B------:R-:W-:Y:S01]  /*0e10*/  HFMA2 R8, -RZ, RZ, -25.71875, 3664 ;  /* 0xce6e6b28ff087431 */ /* 0x000fe200000001ff */
[----:B------:R-:W-:Y:S02]  /*0e20*/  MOV R2, RZ ;  /* 0x000000ff00027202 */ /* 0x000fe40000000f00 */
[----:B------:R-:W-:-:S09]  /*0e30*/  UISETP.GT.AND UP0, UPT, UR4, URZ, UPT ;  /* 0x000000ff0400728c */ /* 0x000fd2000bf04270 */
[----:B------:R-:W-:Y:S05]  /*0e40*/  BRA.U !UP0, `(.L_x_14) ;  /* 0x00000001086c7547 */ /* 0x000fea000b800000 */
[----:B------:R-:W-:Y:S02]  /*0e50*/  IADD3 R0, PT, PT, -R2, UR4, RZ ;  /* 0x0000000402007c10 */ /* 0x000fe4000fffe1ff */
[----:B------:R-:W-:Y:S02]  /*0e60*/  PLOP3.LUT P0, PT, PT, PT, PT, 0x80, 0x8 ;  /* 0x000000000008781c */ /* 0x000fe40003f0f070 */
[----:B------:R-:W-:-:S13]  /*0e70*/  ISETP.GT.AND P1, PT, R0, 0xc, PT ;  /* 0x0000000c0000780c */ /* 0x000fda0003f24270 */
[----:B------:R-:W-:Y:S05]  /*0e80*/  @!P1 BRA `(.L_x_15) ;  /* 0x0000000000349947 */ /* 0x000fea0003800000 */
[----:B------:R-:W-:Y:S01]  /*0e90*/  PLOP3.LUT P0, PT, PT, PT, PT, 0x8, 0x80 ;  /* 0x000000000080781c */ /* 0x000fe20003f0e170 */
[----:B------:R-:W-:-:S12]  /*0ea0*/  UIADD3 UR6, UPT, UPT, UR4, -0xc, URZ ;  /* 0xfffffff404067890 */ /* 0x000fd8000fffe0ff */
.L_x_16:
[CC--:B------:R-:W-:Y:S02]  /*0eb0*/  FSETP.GT.AND P1, PT, R5.reuse, R8.reuse, PT ;  /* 0x000000080500720b */ /* 0x0c0fe40003f24000 */
[----:B------:R-:W-:Y:S02]  /*0ec0*/  IADD3 R2, PT, PT, R2, 0x10, RZ ;  /* 0x0000001002027810 */ /* 0x000fe40007ffe0ff */
[C---:B------:R-:W-:Y:S02]  /*0ed0*/  FSEL R8, R5.reuse, R8, P1 ;  /* 0x0000000805087208 */ /* 0x040fe40000800000 */
[----:B------:R-:W-:Y:S02]  /*0ee0*/  ISETP.GE.AND P2, PT, R2, UR6, PT ;  /* 0x0000000602007c0c */ /* 0x000fe4000bf46270 */
[----:B------:R-:W-:-:S04]  /*0ef0*/  FSETP.GT.AND P1, PT, R5, R8, PT ;  /* 0x000000080500720b */ /* 0x000fc80003f24000 */
[----:B------:R-:W-:-:S04]  /*0f00*/  FSEL R8, R5, R8, P1 ;  /* 0x0000000805087208 */ /* 0x000fc80000800000 */
[----:B------:R-:W-:-:S04]  /*0f10*/  FSETP.GT.AND P1, PT, R5, R8, PT ;  /* 0x000000080500720b */ /* 0x000fc80003f24000 */
[----:B------:R-:W-:-:S04]  /*0f20*/  FSEL R8, R5, R8, P1 ;  /* 0x0000000805087208 */ /* 0x000fc80000800000 */
[----:B------:R-:W-:-:S04]  /*0f30*/  FSETP.GT.AND P1, PT, R5, R8, PT ;  /* 0x000000080500720b */ /* 0x000fc80003f24000 */
[----:B------:R-:W-:Y:S01]  /*0f40*/  FSEL R8, R5, R8, P1 ;  /* 0x0000000805087208 */ /* 0x000fe20000800000 */
[----:B------:R-:W-:Y:S08]  /*0f50*/  @!P2 BRA `(.L_x_16) ;  /* 0xfffffffc00d4a947 */ /* 0x000ff0000383ffff */
.L_x_15:
[----:B------:R-:W-:-:S04]  /*0f60*/  IADD3 R0, PT, PT, -R2, UR4, RZ ;  /* 0x0000000402007c10 */ /* 0x000fc8000fffe1ff */
[----:B------:R-:W-:-:S13]  /*0f70*/  ISETP.GT.AND P1, PT, R0, 0x4, PT ;  /* 0x000000040000780c */ /* 0x000fda0003f24270 */
[----:B------:R-:W-:Y:S01]  /*0f80*/  @P1 VIADD R2, R2, 0x8 ;  /* 0x0000000802021836 */ /* 0x000fe20000000000 */
[----:B------:R-:W-:Y:S02]  /*0f90*/  @P1 PLOP3.LUT P0, PT, PT, PT, PT, 0x8, 0x80 ;  /* 0x000000000080181c */ /* 0x000fe40003f0e170 */
[CC--:B------:R-:W-:Y:S02]  /*0fa0*/  @P1 FSETP.GT.AND P2, PT, R5.reuse, R8.reuse, PT ;  /* 0x000000080500120b */ /* 0x0c0fe40003f44000 */
[----:B------:R-:W-:Y:S02]  /*0fb0*/  ISETP.NE.OR P0, PT, R2, UR4, P0 ;  /* 0x0000000402007c0c */ /* 0x000fe40008705670 */
[----:B------:R-:W-:-:S04]  /*0fc0*/  @P1 FSEL R0, R5, R8, P2 ;  /* 0x0000000805001208 */ /* 0x000fc80001000000 */
[----:B------:R-:W-:-:S04]  /*0fd0*/  @P1 FSETP.GT.AND P2, PT, R5, R0, PT ;  /* 0x000000000500120b */ /* 0x000fc80003f44000 */
[----:B------:R-:W-:-:S03]  /*0fe0*/  @P1 FSEL R8, R5, R0, P2 ;  /* 0x0000000005081208 */ /* 0x000fc60001000000 */
[----:B------:R-:W-:Y:S06]  /*0ff0*/  @!P0 BRA `(.L_x_13) ;  /* 0x0000000000148947 */ /* 0x000fec0003800000 */
.L_x_14:
[----:B------:R-:W-:Y:S02]  /*1000*/  IADD3 R2, PT, PT, R2, 0x4, RZ ;  /* 0x0000000402027810 */ /* 0x000fe40007ffe0ff */
[CC--:B------:R-:W-:Y:S02]  /*1010*/  FSETP.GT.AND P1, PT, R5.reuse, R8.reuse, PT ;  /* 0x000000080500720b */ /* 0x0c0fe40003f24000 */
[----:B------:R-:W-:Y:S02]  /*1020*/  ISETP.NE.AND P0, PT, R2, UR4, PT ;  /* 0x0000000402007c0c */ /* 0x000fe4000bf05270 */
[----:B------:R-:W-:-:S11]  /*1030*/  FSEL R8, R5, R8, P1 ;  /* 0x0000000805087208 */ /* 0x000fd60000800000 */
[----:B------:R-:W-:Y:S05]  /*1040*/  @P0 BRA `(.L_x_14) ;  /* 0xfffffffc00ec0947 */ /* 0x000fea000383ffff */
.L_x_13:
[----:B------:R-:W-:-:S09]  /*1050*/  UISETP.NE.AND UP0, UPT, UR5, URZ, UPT ;  /* 0x000000ff0500728c */ /* 0x000fd2000bf05270 */
[----:B------:R-:W-:Y:S05]  /*1060*/  BRA.U !UP0, `(.L_x_0) ;  /* 0x0000000108187547 */ /* 0x000fea000b800000 */
[----:B------:R-:W-:-:S05]  /*1070*/  UMOV UR4, URZ ;  /* 0x000000ff00047c82 */ /* 0x000fca0008000000 */
.L_x_17:
[----:B------:R-:W-:Y:S01]  /*1080*/  UIADD3 UR4, UPT, UPT, UR4, 0x1, URZ ;  /* 0x0000000104047890 */ /* 0x000fe2000fffe0ff */
[----:B------:R-:W-:-:S03]  /*1090*/  FSETP.GT.AND P0, PT, R5, R8, PT ;  /* 0x000000080500720b */ /* 0x000fc60003f04000 */
[----:B------:R-:W-:Y:S01]  /*10a0*/  UISETP.NE.AND UP0, UPT, UR4, UR5, UPT ;  /* 0x000000050400728c */ /* 0x000fe2000bf05270 */
[----:B------:R-:W-:-:S08]  /*10b0*/  FSEL R8, R5, R8, P0 ;  /* 0x0000000805087208 */ /* 0x000fd00000000000 */
[----:B------:R-:W-:Y:S05]  /*10c0*/  BRA.U UP0, `(.L_x_17) ;  /* 0xfffffffd00ec7547 */ /* 0x000fea000b83ffff */
.L_x_0:
[----:B------:R-:W0:Y:S02]  /*10d0*/  LDC R3, c[0x0][0x3a4] ;  /* 0x0000e900ff037b82 */ /* 0x000e240000000800 */
[----:B0-----:R-:W-:-:S13]  /*10e0*/  ISETP.GE.AND P0, PT, R3, 0x1, PT ;  /* 0x000000010300780c */ /* 0x001fda0003f06270 */
[----:B------:R-:W-:Y:S05]  /*10f0*/  @!P0 EXIT ;  /* 0x000000000000894d */ /* 0x000fea0003800000 */
[----:B------:R-:W-:Y:S02]  /*1100*/  HFMA2 R0, -RZ, RZ, 0.96630859375, -0.0022525787353515625 ;  /* 0x3bbb989dff007431 */ /* 0x000fe400000001ff */
[----:B------:R-:W-:Y:S01]  /*1110*/  FADD R7, R5, -R8 ;  /* 0x8000000805077221 */ /* 0x000fe20000000000 */
[----:B------:R-:W-:Y:S01]  /*1120*/  MOV R2, 0x437c0000 ;  /* 0x437c000000027802 */ /* 0x000fe20000000f00 */
[----:B------:R-:W-:Y:S01]  /*1130*/  HFMA2 R11, -RZ, RZ, 1.5048828125, 33.21875 ;  /* 0x3e055027ff0b7431 */ /* 0x000fe200000001ff */
[----:B------:R-:W-:Y:S01]  /*1140*/  UIADD3 UR4, UPT, UPT, UR7, -0x1, URZ ;  /* 0xffffffff07047890 */ /* 0x000fe2000fffe0ff */
[----:B------:R-:W-:-:S04]  /*1150*/  FFMA.SAT R9, R7, R0, 0.5 ;  /* 0x3f00000007097423 */ /* 0x000fc80000002000 */
[----:B------:R-:W-:-:S04]  /*1160*/  FFMA.RM R9, R9, R2, 12582913 ;  /* 0x4b40000109097423 */ /* 0x000fc80000004002 */
[C---:B------:R-:W-:Y:S01]  /*1170*/  FADD R4, R9.reuse, -12583039 ;  /* 0xcb40007f09047421 */ /* 0x040fe20000000000 */
[----:B------:R-:W-:-:S03]  /*1180*/  IMAD.SHL.U32 R10, R9, 0x800000, RZ ;  /* 0x00800000090a7824 */ /* 0x000fc600078e00ff */
[----:B------:R-:W-:-:S04]  /*1190*/  FFMA R4, R7, 1.4426950216293334961, -R4 ;  /* 0x3fb8aa3b07047823 */ /* 0x000fc80000000804 */
[----:B------:R-:W-:Y:S01]  /*11a0*/  FFMA R7, R7, 1.925963033500011079e-08, R4 ;  /* 0x32a5706007077823 */ /* 0x000fe20000000004 */
[----:B------:R-:W-:-:S05]  /*11b0*/  I2FP.F32.S32 R4, UR7 ;  /* 0x0000000700047c45 */ /* 0x000fca0008201400 */
[----:B------:R-:W0:Y:S02]  /*11c0*/  MUFU.EX2 R7, R7 ;  /* 0x0000000700077308 */ /* 0x000e240000000800 */
[----:B0-----:R-:W-:-:S04]  /*11d0*/  FMUL R9, R7, R10 ;  /* 0x0000000a07097220 */ /* 0x001fc80000400000 */
[----:B------:R-:W-:-:S05]  /*11e0*/  FMUL R4, R4, R9 ;  /* 0x0000000904047220 */ /* 0x000fca0000400000 */
[----:B------:R-:W-:-:S04]  /*11f0*/  FSETP.GEU.AND P1, PT, R4, 1.175494350822287508e-38, PT ;  /* 0x008000000400780b */ /* 0x000fc80003f2e000 */
[----:B------:R-:W-:-:S09]  /*1200*/  FSEL R12, RZ, -23, P1 ;  /* 0xc1b80000ff0c7808 */ /* 0x000fd20000800000 */
[----:B------:R-:W-:-:S05]  /*1210*/  @!P1 FMUL R4, R4, 8388608 ;  /* 0x4b00000004049820 */ /* 0x000fca0000400000 */
[C---:B------:R-:W-:Y:S02]  /*1220*/  IADD3 R9, PT, PT, R4.reuse, -0x3f2aaaab, RZ ;  /* 0xc0d5555504097810 */ /* 0x040fe40007ffe0ff */
[----:B------:R-:W-:Y:S02]  /*1230*/  ISETP.GT.U32.AND P0, PT, R4, 0x7f7fffff, PT ;  /* 0x7f7fffff0400780c */ /* 0x000fe40003f04070 */
[----:B------:R-:W-:-:S04]  /*1240*/  LOP3.LUT R9, R9, 0xff800000, RZ, 0xc0, !PT ;  /* 0xff80000009097812 */ /* 0x000fc800078ec0ff */
[-C--:B------:R-:W-:Y:S02]  /*1250*/  IADD3 R10, PT, PT, R4, -R9.reuse, RZ ;  /* 0x80000009040a7210 */ /* 0x080fe40007ffe0ff */
[----:B------:R-:W-:-:S03]  /*1260*/  I2FP.F32.S32 R9, R9 ;  /* 0x0000000900097245 */ /* 0x000fc60000201400 */
[----:B------:R-:W-:Y:S02]  /*1270*/  FADD R10, R10, -1 ;  /* 0xbf8000000a0a7421 */ /* 0x000fe40000000000 */
[----:B------:R-:W-:Y:S02]  /*1280*/  FFMA R12, R9, 1.1920928955078125e-07, R12 ;  /* 0x34000000090c7823 */ /* 0x000fe4000000000c */
[----:B------:R-:W-:Y:S01]  /*1290*/  FFMA R7, R10, -R11, 0.14084610342979431152 ;  /* 0x3e1039f60a077423 */ /* 0x000fe2000000080b */
[----:B------:R-:W-:-:S03]  /*12a0*/  IMAD.MOV.U32 R11, RZ, RZ, 0x7f800000 ;  /* 0x7f800000ff0b7424 */ /* 0x000fc600078e00ff */
[----:B------:R-:W-:Y:S01]  /*12b0*/  FFMA R7, R10, R7, -0.12148627638816833496 ;  /* 0xbdf8cdcc0a077423 */ /* 0x000fe20000000007 */
[----:B------:R-:W-:-:S03]  /*12c0*/  FFMA R9, R4, R11, +INF ;  /* 0x7f80000004097423 */ /* 0x000fc6000000000b */
[----:B------:R-:W-:-:S04]  /*12d0*/  FFMA R7, R10, R7, 0.13980610668659210205 ;  /* 0x3e0f29550a077423 */ /* 0x000fc80000000007 */
[----:B------:R-:W-:-:S04]  /*12e0*/  FFMA R7, R10, R7, -0.16684235632419586182 ;  /* 0xbe2ad8b90a077423 */ /* 0x000fc80000000007 */
[----:B------:R-:W-:-:S04]  /*12f0*/  FFMA R7, R10, R7, 0.20012299716472625732 ;  /* 0x3e4ced0b0a077423 */ /* 0x000fc80000000007 */
[----:B------:R-:W-:-:S04]  /*1300*/  FFMA R7, R10, R7, -0.24999669194221496582 ;  /* 0xbe7fff220a077423 */ /* 0x000fc80000000007 */
[----:B------:R-:W-:-:S04]  /*1310*/  FFMA R7, R10, R7, 0.33333182334899902344 ;  /* 0x3eaaaa780a077423 */ /* 0x000fc80000000007 */
[----:B------:R-:W-:-:S04]  /*1320*/  FFMA R7, R10, R7, -0.5 ;  /* 0xbf0000000a077423 */ /* 0x000fc80000000007 */
[----:B------:R-:W-:-:S04]  /*1330*/  FMUL R7, R10, R7 ;  /* 0x000000070a077220 */ /* 0x000fc80000400000 */
[----:B------:R-:W-:-:S04]  /*1340*/  FFMA R7, R10, R7, R10 ;  /* 0x000000070a077223 */ /* 0x000fc8000000000a */
[----:B------:R-:W-:Y:S01]  /*1350*/  @!P0 FFMA R9, R12, 0.69314718246459960938, R7 ;  /* 0x3f3172180c098823 */ /* 0x000fe20000000007 */
[----:B------:R-:W-:Y:S02]  /*1360*/  FSETP.NEU.AND P0, PT, R4, RZ, PT ;  /* 0x000000ff0400720b */ /* 0x000fe40003f0d000 */
[----:B------:R-:W-:Y:S02]  /*1370*/  LOP3.LUT R4, R3, 0xf, RZ, 0xc0, !PT ;  /* 0x0000000f03047812 */ /* 0x000fe400078ec0ff */
[----:B------:R-:W-:Y:S02]  /*1380*/  FSEL R9, R9, -INF , P0 ;  /* 0xff80000009097808 */ /* 0x000fe40000000000 */
[----:B------:R-:W-:Y:S02]  /*1390*/  ISETP.GE.U32.AND P0, PT, R3, 0x10, PT ;  /* 0x000000100300780c */ /* 0x000fe40003f06070 */
[----:B------:R-:W-:Y:S01]  /*13a0*/  ISETP.NE.AND P1, PT, R4, RZ, PT ;  /* 0x000000ff0400720c */ /* 0x000fe20003f25270 */
[----:B------:R-:W-:-:S02]  /*13b0*/  FADD R8, R9, R8 ;  /* 0x0000000809087221 */ /* 0x000fc40000000000 */
[----:B------:R-:W0:Y:S02]  /*13c0*/  LDC R9, c[0x0][0x3a0] ;  /* 0x0000e800ff097b82 */ /* 0x000e240000000800 */
[----:B------:R-:W-:-:S04]  /*13d0*/  FADD R5, -R8, R5 ;  /* 0x0000000508057221 */ /* 0x000fc80000000100 */
[----:B------:R-:W-:-:S04]  /*13e0*/  FFMA.SAT R7, R5, R0, 0.5 ;  /* 0x3f00000005077423 */ /* 0x000fc80000002000 */
[----:B------:R-:W-:-:S04]  /*13f0*/  FFMA.RM R7, R7, R2, 12582913 ;  /* 0x4b40000107077423 */ /* 0x000fc80000004002 */
[----:B------:R-:W-:-:S04]  /*1400*/  FADD R0, R7, -12583039 ;  /* 0xcb40007f07007421 */ /* 0x000fc80000000000 */
[----:B------:R-:W-:-:S04]  /*1410*/  FFMA R0, R5, 1.4426950216293334961, -R0 ;  /* 0x3fb8aa3b05007823 */ /* 0x000fc80000000800 */
[----:B------:R-:W-:Y:S01]  /*1420*/  FFMA R2, R5, 1.925963033500011079e-08, R0 ;  /* 0x32a5706005027823 */ /* 0x000fe20000000000 */
[----:B------:R-:W-:Y:S01]  /*1430*/  SHF.L.U32 R0, R7, 0x17, RZ ;  /* 0x0000001707007819 */ /* 0x000fe200000006ff */
[----:B0-----:R-:W-:Y:S02]  /*1440*/  IMAD R8, R9, UR4, R6 ;  /* 0x0000000409087c24 */ /* 0x001fe4000f8e0206 */
[----:B------:R0:W1:Y:S01]  /*1450*/  MUFU.EX2 R5, R2 ;  /* 0x0000000200057308 */ /* 0x0000620000000800 */
[-C--:B------:R-:W-:Y:S02]  /*1460*/  IMAD R6, R6, R3.reuse, RZ ;  /* 0x0000000306067224 */ /* 0x080fe400078e02ff */
[----:B0-----:R-:W-:Y:S02]  /*1470*/  IMAD R2, R8, R3, RZ ;  /* 0x0000000308027224 */ /* 0x001fe400078e02ff */
[----:B-1----:R-:W-:Y:S01]  /*1480*/  FMUL R0, R0, R5 ;  /* 0x0000000500007220 */ /* 0x002fe20000400000 */
[----:B------:R-:W-:Y:S01]  /*1490*/  MOV R5, RZ ;  /* 0x000000ff00057202 */ /* 0x000fe20000000f00 */
[----:B------:R-:W-:Y:S06]  /*14a0*/  @!P0 BRA `(.L_x_18) ;  /* 0x0000000400108947 */ /* 0x000fec0003800000 */
[----:B------:R-:W0:Y:S01]  /*14b0*/  LDCU.128 UR8, c[0x0][0x390] ;  /* 0x00007200ff0877ac */ /* 0x000e220008000c00 */
[----:B------:R-:W-:Y:S01]  /*14c0*/  LOP3.LUT R5, R3, 0x7ffffff0, RZ, 0xc0, !PT ;  /* 0x7ffffff003057812 */ /* 0x000fe200078ec0ff */
[----:B------:R-:W-:Y:S01]  /*14d0*/  IMAD.MOV.U32 R7, RZ, RZ, R2 ;  /* 0x000000ffff077224 */ /* 0x000fe200078e0002 */
[----:B------:R-:W-:Y:S02]  /*14e0*/  MOV R12, R6 ;  /* 0x00000006000c7202 */ /* 0x000fe40000000f00 */
[----:B------:R-:W-:Y:S01]  /*14f0*/  IADD3 R13, PT, PT, -R5, RZ, RZ ;  /* 0x000000ff050d7210 */ /* 0x000fe20007ffe1ff */
[----:B0-----:R-:W-:Y:S02]  /*1500*/  UIADD3 UR6, UP0, UPT, UR8, 0x20, URZ ;  /* 0x0000002008067890 */ /* 0x001fe4000ff1e0ff */
[----:B------:R-:W-:Y:S02]  /*1510*/  UIADD3 UR4, UP1, UPT, UR10, 0x20, URZ ;  /* 0x000000200a047890 */ /* 0x000fe4000ff3e0ff */
[----:B------:R-:W-:-:S02]  /*1520*/  UIADD3.X UR7, UPT, UPT, URZ, UR9, URZ, UP0, !UPT ;  /* 0x00000009ff077290 */ /* 0x000fc400087fe4ff */
[----:B------:R-:W-:-:S12]  /*1530*/  UIADD3.X UR5, UPT, UPT, URZ, UR11, URZ, UP1, !UPT ;  /* 0x0000000bff057290 */ /* 0x000fd80008ffe4ff */
.L_x_19:
[----:B------:R-:W-:Y:S02]  /*1540*/  MOV R8, UR6 ;  /* 0x0000000600087c02 */ /* 0x000fe40008000f00 */
[----:B------:R-:W-:-:S03]  /*1550*/  MOV R9, UR7 ;  /* 0x0000000700097c02 */ /* 0x000fc60008000f00 */
[----:B------:R-:W-:-:S05]  /*1560*/  IMAD.WIDE R8, R7, 0x4, R8 ;  /* 0x0000000407087825 */ /* 0x000fca00078e0208 */
[----:B-1----:R-:W2:Y:S01]  /*1570*/  LDG.E R15, desc[UR12][R8.64+-0x20] ;  /* 0xffffe00c080f7981 */ /* 0x002ea2000c1e1900 */
[----:B------:R-:W-:Y:S01]  /*1580*/  MOV R11, UR5 ;  /* 0x00000005000b7c02 */ /* 0x000fe20008000f00 */
[----:B------:R-:W-:-:S04]  /*1590*/  IMAD.U32 R10, RZ, RZ, UR4 ;  /* 0x00000004ff0a7e24 */ /* 0x000fc8000f8e00ff */
[----:B------:R-:W-:-:S04]  /*15a0*/  IMAD.WIDE R10, R12, 0x4, R10 ;  /* 0x000000040c0a7825 */ /* 0x000fc800078e020a */
[----:B--2---:R-:W-:-:S05]  /*15b0*/  FMUL R15, R0, R15 ;  /* 0x0000000f000f7220 */ /* 0x004fca0000400000 */
[----:B------:R0:W-:Y:S04]  /*15c0*/  STG.E desc[UR12][R10.64+-0x20], R15 ;  /* 0xffffe00f0a007986 */ /* 0x0001e8000c10190c */
[----:B------:R-:W2:Y:S02]  /*15d0*/  LDG.E R17, desc[UR12][R8.64+-0x1c] ;  /* 0xffffe40c08117981 */ /* 0x000ea4000c1e1900 */
[----:B--2---:R-:W-:-:S05]  /*15e0*/  FMUL R17, R0, R17 ;  /* 0x0000001100117220 */ /* 0x004fca0000400000 */
[----:B------:R1:W-:Y:S04]  /*15f0*/  STG.E desc[UR12][R10.64+-0x1c], R17 ;  /* 0xffffe4110a007986 */ /* 0x0003e8000c10190c */
[----:B------:R-:W2:Y:S02]  /*1600*/  LDG.E R19, desc[UR12][R8.64+-0x18] ;  /* 0xffffe80c08137981 */ /* 0x000ea4000c1e1900 */
[----:B--2---:R-:W-:-:S05]  /*1610*/  FMUL R19, R0, R19 ;  /* 0x0000001300137220 */ /* 0x004fca0000400000 */
[----:B------:R2:W-:Y:S04]  /*1620*/  STG.E desc[UR12][R10.64+-0x18], R19 ;  /* 0xffffe8130a007986 */ /* 0x0005e8000c10190c */
[----:B------:R-:W3:Y:S02]  /*1630*/  LDG.E R21, desc[UR12][R8.64+-0x14] ;  /* 0xffffec0c08157981 */ /* 0x000ee4000c1e1900 */
[----:B---3--:R-:W-:-:S05]  /*1640*/  FMUL R21, R0, R21 ;  /* 0x0000001500157220 */ /* 0x008fca0000400000 */
[----:B------:R3:W-:Y:S04]  /*1650*/  STG.E desc[UR12][R10.64+-0x14], R21 ;  /* 0xffffec150a007986 */ /* 0x0007e8000c10190c */
[----:B------:R-:W4:Y:S02]  /*1660*/  LDG.E R23, desc[UR12][R8.64+-0x10] ;  /* 0xfffff00c08177981 */ /* 0x000f24000c1e1900 */
[----:B----4-:R-:W-:-:S05]  /*1670*/  FMUL R23, R0, R23 ;  /* 0x0000001700177220 */ /* 0x010fca0000400000 */
[----:B------:R4:W-:Y:S04]  /*1680*/  STG.E desc[UR12][R10.64+-0x10], R23 ;  /* 0xfffff0170a007986 */ /* 0x0009e8000c10190c */
[----:B0-----:R-:W5:Y:S02]  /*1690*/  LDG.E R15, desc[UR12][R8.64+-0xc] ;  /* 0xfffff40c080f7981 */ /* 0x001f64000c1e1900 */
[----:B-----5:R-:W-:-:S05]  /*16a0*/  FMUL R15, R0, R15 ;  /* 0x0000000f000f7220 */ /* 0x020fca0000400000 */
[----:B------:R0:W-:Y:S04]  /*16b0*/  STG.E desc[UR12][R10.64+-0xc], R15 ;  /* 0xfffff40f0a007986 */ /* 0x0001e8000c10190c */
[----:B-1----:R-:W5:Y:S02]  /*16c0*/  LDG.E R17, desc[UR12][R8.64+-0x8] ;  /* 0xfffff80c08117981 */ /* 0x002f64000c1e1900 */
[----:B-----5:R-:W-:-:S05]  /*16d0*/  FMUL R17, R0, R17 ;  /* 0x0000001100117220 */ /* 0x020fca0000400000 */
[----:B------:R1:W-:Y:S04]  /*16e0*/  STG.E desc[UR12][R10.64+-0x8], R17 ;  /* 0xfffff8110a007986 */ /* 0x0003e8000c10190c */
[----:B--2---:R-:W2:Y:S02]  /*16f0*/  LDG.E R19, desc[UR12][R8.64+-0x4] ;  /* 0xfffffc0c08137981 */ /* 0x004ea4000c1e1900 */
[----:B--2---:R-:W-:-:S05]  /*1700*/  FMUL R19, R0, R19 ;  /* 0x0000001300137220 */ /* 0x004fca0000400000 */
[----:B------:R2:W-:Y:S04]  /*1710*/  STG.E desc[UR12][R10.64+-0x4], R19 ;  /* 0xfffffc130a007986 */ /* 0x0005e8000c10190c */
[----:B---3--:R-:W3:Y:S02]  /*1720*/  LDG.E R21, desc[UR12][R8.64] ;  /* 0x0000000c08157981 */ /* 0x008ee4000c1e1900 */
[----:B---3--:R-:W-:-:S05]  /*1730*/  FMUL R21, R0, R21 ;  /* 0x0000001500157220 */ /* 0x008fca0000400000 */
[----:B------:R3:W-:Y:S04]  /*1740*/  STG.E desc[UR12][R10.64], R21 ;  /* 0x000000150a007986 */ /* 0x0007e8000c10190c */
[----:B----4-:R-:W4:Y:S02]  /*1750*/  LDG.E R23, desc[UR12][R8.64+0x4] ;  /* 0x0000040c08177981 */ /* 0x010f24000c1e1900 */
        /* <DEDUP_REMOVED lines=11> */
[----:B---3--:R-:W2:Y:S02]  /*1810*/  LDG.E R21, desc[UR12][R8.64+0x14] ;  /* 0x0000140c08157981 */ /* 0x008ea4000c1e1900 */
[----:B--2---:R-:W-:-:S05]  /*1820*/  FMUL R21, R0, R21 ;  /* 0x0000001500157220 */ /* 0x004fca0000400000 */
[----:B------:R1:W-:Y:S04]  /*1830*/  STG.E desc[UR12][R10.64+0x14], R21 ;  /* 0x000014150a007986 */ /* 0x0003e8000c10190c */
[----:B----4-:R-:W2:Y:S02]  /*1840*/  LDG.E R23, desc[UR12][R8.64+0x18] ;  /* 0x0000180c08177981 */ /* 0x010ea4000c1e1900 */
[----:B--2---:R-:W-:-:S05]  /*1850*/  FMUL R23, R0, R23 ;  /* 0x0000001700177220 */ /* 0x004fca0000400000 */
[----:B------:R1:W-:Y:S04]  /*1860*/  STG.E desc[UR12][R10.64+0x18], R23 ;  /* 0x000018170a007986 */ /* 0x0003e8000c10190c */
[----:B0-----:R-:W2:Y:S01]  /*1870*/  LDG.E R15, desc[UR12][R8.64+0x1c] ;  /* 0x00001c0c080f7981 */ /* 0x001ea2000c1e1900 */
[----:B------:R-:W-:Y:S01]  /*1880*/  IADD3 R13, PT, PT, R13, 0x10, RZ ;  /* 0x000000100d0d7810 */ /* 0x000fe20007ffe0ff */
[----:B------:R-:W-:Y:S01]  /*1890*/  VIADD R12, R12, 0x10 ;  /* 0x000000100c0c7836 */ /* 0x000fe20000000000 */
[----:B------:R-:W-:Y:S02]  /*18a0*/  IADD3 R7, PT, PT, R7, 0x10, RZ ;  /* 0x0000001007077810 */ /* 0x000fe40007ffe0ff */
[----:B------:R-:W-:Y:S01]  /*18b0*/  ISETP.NE.AND P0, PT, R13, RZ, PT ;  /* 0x000000ff0d00720c */ /* 0x000fe20003f05270 */
[----:B--2---:R-:W-:-:S05]  /*18c0*/  FMUL R15, R0, R15 ;  /* 0x0000000f000f7220 */ /* 0x004fca0000400000 */
[----:B------:R1:W-:Y:S07]  /*18d0*/  STG.E desc[UR12][R10.64+0x1c], R15 ;  /* 0x00001c0f0a007986 */ /* 0x0003ee000c10190c */
[----:B------:R-:W-:Y:S05]  /*18e0*/  @P0 BRA `(.L_x_19) ;  /* 0xfffffffc00140947 */ /* 0x000fea000383ffff */
.L_x_18:
[----:B------:R-:W-:Y:S05]  /*18f0*/  @!P1 EXIT ;  /* 0x000000000000994d */ /* 0x000fea0003800000 */
[----:B------:R-:W-:Y:S02]  /*1900*/  ISETP.GE.U32.AND P0, PT, R4, 0x8, PT ;  /* 0x000000080400780c */ /* 0x000fe40003f06070 */
[----:B------:R-:W-:-:S04]  /*1910*/  LOP3.LUT R12, R3, 0x7, RZ, 0xc0, !PT ;  /* 0x00000007030c7812 */ /* 0x000fc800078ec0ff */
[----:B------:R-:W-:-:S07]  /*1920*/  ISETP.NE.AND P1, PT, R12, RZ, PT ;  /* 0x000000ff0c00720c */ /* 0x000fce0003f25270 */
[----:B------:R-:W-:Y:S06]  /*1930*/  @!P0 BRA `(.L_x_20) ;  /* 0x00000000007c8947 */ /* 0x000fec0003800000 */
[----:B------:R-:W0:Y:S01]  /*1940*/  LDC.64 R8, c[0x0][0x390] ;  /* 0x0000e400ff087b82 */ /* 0x000e220000000a00 */
[----:B------:R-:W-:-:S07]  /*1950*/  IADD3 R7, PT, PT, R2, R5, RZ ;  /* 0x0000000502077210 */ /* 0x000fce0007ffe0ff */
[----:B-1----:R-:W1:Y:S01]  /*1960*/  LDC.64 R10, c[0x0][0x398] ;  /* 0x0000e600ff0a7b82 */ /* 0x002e620000000a00 */
[----:B0-----:R-:W-:-:S05]  /*1970*/  IMAD.WIDE R8, R7, 0x4, R8 ;  /* 0x0000000407087825 */ /* 0x001fca00078e0208 */
[----:B------:R-:W2:Y:S01]  /*1980*/  LDG.E R7, desc[UR12][R8.64] ;  /* 0x0000000c08077981 */ /* 0x000ea2000c1e1900 */
[----:B------:R-:W-:-:S05]  /*1990*/  IADD3 R13, PT, PT, R6, R5, RZ ;  /* 0x00000005060d7210 */ /* 0x000fca0007ffe0ff */
[----:B-1----:R-:W-:-:S04]  /*19a0*/  IMAD.WIDE R10, R13, 0x4, R10 ;  /* 0x000000040d0a7825 */ /* 0x002fc800078e020a */
        /* <DEDUP_REMOVED lines=14> */
[----:B0-----:R-:W4:Y:S02]  /*1a90*/  LDG.E R7, desc[UR12][R8.64+0x14] ;  /* 0x0000140c08077981 */ /* 0x001f24000c1e1900 */
[----:B----4-:R-:W-:-:S05]  /*1aa0*/  FMUL R7, R0, R7 ;  /* 0x0000000700077220 */ /* 0x010fca0000400000 */
[----:B------:R3:W-:Y:S04]  /*1ab0*/  STG.E desc[UR12][R10.64+0x14], R7 ;  /* 0x000014070a007986 */ /* 0x0007e8000c10190c */
[----:B-1----:R-:W4:Y:S02]  /*1ac0*/  LDG.E R13, desc[UR12][R8.64+0x18] ;  /* 0x0000180c080d7981 */ /* 0x002f24000c1e1900 */
[----:B----4-:R-:W-:-:S05]  /*1ad0*/  FMUL R13, R0, R13 ;  /* 0x0000000d000d7220 */ /* 0x010fca0000400000 */
[----:B------:R3:W-:Y:S04]  /*1ae0*/  STG.E desc[UR12][R10.64+0x18], R13 ;  /* 0x0000180d0a007986 */ /* 0x0007e8000c10190c */
[----:B--2---:R-:W2:Y:S01]  /*1af0*/  LDG.E R15, desc[UR12][R8.64+0x1c] ;  /* 0x00001c0c080f7981 */ /* 0x004ea2000c1e1900 */
[----:B------:R-:W-:Y:S01]  /*1b00*/  IADD3 R5, PT, PT, R5, 0x8, RZ ;  /* 0x0000000805057810 */ /* 0x000fe20007ffe0ff */
[----:B--2---:R-:W-:-:S05]  /*1b10*/  FMUL R15, R0, R15 ;  /* 0x0000000f000f7220 */ /* 0x004fca0000400000 */
[----:B------:R3:W-:Y:S02]  /*1b20*/  STG.E desc[UR12][R10.64+0x1c], R15 ;  /* 0x00001c0f0a007986 */ /* 0x0007e4000c10190c */
.L_x_20:
[----:B------:R-:W-:Y:S05]  /*1b30*/  @!P1 EXIT ;  /* 0x000000000000994d */ /* 0x000fea0003800000 */
[----:B------:R-:W-:Y:S02]  /*1b40*/  ISETP.GE.U32.AND P0, PT, R12, 0x4, PT ;  /* 0x000000040c00780c */ /* 0x000fe40003f06070 */
[----:B------:R-:W-:-:S04]  /*1b50*/  LOP3.LUT R3, R3, 0x3, RZ, 0xc0, !PT ;  /* 0x0000000303037812 */ /* 0x000fc800078ec0ff */
[----:B------:R-:W-:-:S07]  /*1b60*/  ISETP.NE.AND P1, PT, R3, RZ, PT ;  /* 0x000000ff0300720c */ /* 0x000fce0003f25270 */
[----:B------:R-:W-:Y:S06]  /*1b70*/  @!P0 BRA `(.L_x_21) ;  /* 0x00000000004c8947 */ /* 0x000fec0003800000 */
[----:B-1-3--:R-:W0:Y:S01]  /*1b80*/  LDC.64 R10, c[0x0][0x390] ;  /* 0x0000e400ff0a7b82 */ /* 0x00ae220000000a00 */
[----:B------:R-:W-:-:S07]  /*1b90*/  IMAD.IADD R7, R2, 0x1, R5 ;  /* 0x0000000102077824 */ /* 0x000fce00078e0205 */
[----:B------:R-:W1:Y:S01]  /*1ba0*/  LDC.64 R8, c[0x0][0x398] ;  /* 0x0000e600ff087b82 */ /* 0x000e620000000a00 */
        /* <DEDUP_REMOVED lines=12> */
[----:B------:R-:W2:Y:S01]  /*1c70*/  LDG.E R17, desc[UR12][R10.64+0xc] ;  /* 0x00000c0c0a117981 */ /* 0x000ea2000c1e1900 */
[----:B------:R-:W-:Y:S01]  /*1c80*/  IADD3 R5, PT, PT, R5, 0x4, RZ ;  /* 0x0000000405057810 */ /* 0x000fe20007ffe0ff */
[----:B--2---:R-:W-:-:S05]  /*1c90*/  FMUL R17, R0, R17 ;  /* 0x0000001100117220 */ /* 0x004fca0000400000 */
[----:B------:R0:W-:Y:S02]  /*1ca0*/  STG.E desc[UR12][R8.64+0xc], R17 ;  /* 0x00000c1108007986 */ /* 0x0001e4000c10190c */
.L_x_21:
[----:B------:R-:W-:Y:S05]  /*1cb0*/  @!P1 EXIT ;  /* 0x000000000000994d */ /* 0x000fea0003800000 */
[----:B-1-3--:R-:W1:Y:S01]  /*1cc0*/  LDC.64 R10, c[0x0][0x390] ;  /* 0x0000e400ff0a7b82 */ /* 0x00ae620000000a00 */
[----:B0-----:R-:W-:Y:S01]  /*1cd0*/  IADD3 R7, PT, PT, R6, R5, RZ ;  /* 0x0000000506077210 */ /* 0x001fe20007ffe0ff */
[----:B------:R-:W-:Y:S01]  /*1ce0*/  IMAD.IADD R13, R2, 0x1, R5 ;  /* 0x00000001020d7824 */ /* 0x000fe200078e0205 */
[----:B------:R-:W-:-:S05]  /*1cf0*/  IADD3 R6, PT, PT, -R3, RZ, RZ ;  /* 0x000000ff03067210 */ /* 0x000fca0007ffe1ff */
[----:B------:R-:W0:Y:S02]  /*1d00*/  LDC.64 R8, c[0x0][0x398] ;  /* 0x0000e600ff087b82 */ /* 0x000e240000000a00 */
.L_x_22:
[----:B-1----:R-:W-:-:S06]  /*1d10*/  IMAD.WIDE R4, R13, 0x4, R10 ;  /* 0x000000040d047825 */ /* 0x002fcc00078e020a */
[----:B--2---:R-:W2:Y:S01]  /*1d20*/  LDG.E R5, desc[UR12][R4.64] ;  /* 0x0000000c04057981 */ /* 0x004ea2000c1e1900 */
[C---:B0-----:R-:W-:Y:S01]  /*1d30*/  IMAD.WIDE R2, R7.reuse, 0x4, R8 ;  /* 0x0000000407027825 */ /* 0x041fe200078e0208 */
[----:B------:R-:W-:Y:S02]  /*1d40*/  IADD3 R6, PT, PT, R6, 0x1, RZ ;  /* 0x0000000106067810 */ /* 0x000fe40007ffe0ff */
[----:B------:R-:W-:Y:S01]  /*1d50*/  IADD3 R7, PT, PT, R7, 0x1, RZ ;  /* 0x0000000107077810 */ /* 0x000fe20007ffe0ff */
[----:B------:R-:W-:Y:S01]  /*1d60*/  VIADD R13, R13, 0x1 ;  /* 0x000000010d0d7836 */ /* 0x000fe20000000000 */
[----:B------:R-:W-:Y:S01]  /*1d70*/  ISETP.NE.AND P0, PT, R6, RZ, PT ;  /* 0x000000ff0600720c */ /* 0x000fe20003f05270 */
[----:B--2---:R-:W-:-:S05]  /*1d80*/  FMUL R15, R0, R5 ;  /* 0x00000005000f7220 */ /* 0x004fca0000400000 */
[----:B------:R2:W-:Y:S07]  /*1d90*/  STG.E desc[UR12][R2.64], R15 ;  /* 0x0000000f02007986 */ /* 0x0005ee000c10190c */
[----:B------:R-:W-:Y:S05]  /*1da0*/  @P0 BRA `(.L_x_22) ;  /* 0xfffffffc00d80947 */ /* 0x000fea000383ffff */
[----:B------:R-:W-:Y:S05]  /*1db0*/  EXIT ;  /* 0x000000000000794d */ /* 0x000fea0003800000 */
        .weak           $__internal_0_$__cuda_sm20_sqrt_rn_f32_slowpath
        .type           $__internal_0_$__cuda_sm20_sqrt_rn_f32_slowpath,@function
        .size           $__internal_0_$__cuda_sm20_sqrt_rn_f32_slowpath,($__internal_1_$__cuda_sm3x_div_rn_noftz_f32_slowpath - $__internal_0_$__cuda_sm20_sqrt_rn_f32_slowpath)
$__internal_0_$__cuda_sm20_sqrt_rn_f32_slowpath:
[----:B------:R-:W-:-:S13]  /*1dc0*/  LOP3.LUT P0, RZ, R0, 0x7fffffff, RZ, 0xc0, !PT ;  /* 0x7fffffff00ff7812 */ /* 0x000fda000780c0ff */
[----:B------:R-:W-:Y:S01]  /*1dd0*/  @!P0 MOV R2, R0 ;  /* 0x0000000000028202 */ /* 0x000fe20000000f00 */
[----:B------:R-:W-:Y:S06]  /*1de0*/  @!P0 BRA `(.L_x_23) ;  /* 0x0000000000448947 */ /* 0x000fec0003800000 */
[----:B------:R-:W-:-:S13]  /*1df0*/  FSETP.GEU.FTZ.AND P0, PT, R0, RZ, PT ;  /* 0x000000ff0000720b */ /* 0x000fda0003f1e000 */
[----:B------:R-:W-:Y:S01]  /*1e00*/  @!P0 MOV R2, 0x7fffffff ;  /* 0x7fffffff00028802 */ /* 0x000fe20000000f00 */
[----:B------:R-:W-:Y:S06]  /*1e10*/  @!P0 BRA `(.L_x_23) ;  /* 0x0000000000388947 */ /* 0x000fec0003800000 */
[----:B------:R-:W-:-:S13]  /*1e20*/  FSETP.GTU.FTZ.AND P0, PT, |R0|, +INF , PT ;  /* 0x7f8000000000780b */ /* 0x000fda0003f1c200 */
[----:B------:R-:W-:Y:S01]  /*1e30*/  @P0 FADD.FTZ R2, R0, 1 ;  /* 0x3f80000000020421 */ /* 0x000fe20000010000 */
[----:B------:R-:W-:Y:S06]  /*1e40*/  @P0 BRA `(.L_x_23) ;  /* 0x00000000002c0947 */ /* 0x000fec0003800000 */
[----:B------:R-:W-:-:S13]  /*1e50*/  FSETP.NEU.FTZ.AND P0, PT, |R0|, +INF , PT ;  /* 0x7f8000000000780b */ /* 0x000fda0003f1d200 */
[----:B------:R-:W-:Y:S01]  /*1e60*/  @!P0 MOV R2, R0 ;  /* 0x0000000000028202 */ /* 0x000fe20000000f00 */
[----:B------:R-:W-:Y:S06]  /*1e70*/  @!P0 BRA `(.L_x_23) ;  /* 0x0000000000208947 */ /* 0x000fec0003800000 */
[----:B------:R-:W-:-:S04]  /*1e80*/  FFMA R0, R0, 1.84467440737095516160e+19, RZ ;  /* 0x5f80000000007823 */ /* 0x000fc800000000ff */
[----:B------:R-:W0:Y:S02]  /*1e90*/  MUFU.RSQ R3, R0 ;  /* 0x0000000000037308 */ /* 0x000e240000001400 */
[----:B0-----:R-:W-:Y:S01]  /*1ea0*/  FMUL.FTZ R5, R0, R3 ;  /* 0x0000000300057220 */ /* 0x001fe20000410000 */
[----:B------:R-:W-:-:S03]  /*1eb0*/  FMUL.FTZ R3, R3, 0.5 ;  /* 0x3f00000003037820 */ /* 0x000fc60000410000 */
[----:B------:R-:W-:-:S04]  /*1ec0*/  FADD.FTZ R2, -R5, -RZ ;  /* 0x800000ff05027221 */ /* 0x000fc80000010100 */
[----:B------:R-:W-:-:S04]  /*1ed0*/  FFMA R2, R5, R2, R0 ;  /* 0x0000000205027223 */ /* 0x000fc80000000000 */
[----:B------:R-:W-:-:S04]  /*1ee0*/  FFMA R2, R2, R3, R5 ;  /* 0x0000000302027223 */ /* 0x000fc80000000005 */
[----:B------:R-:W-:-:S07]  /*1ef0*/  FMUL.FTZ R2, R2, 2.3283064365386962891e-10 ;  /* 0x2f80000002027820 */ /* 0x000fce0000410000 */
.L_x_23:
[----:B------:R-:W-:Y:S02]  /*1f00*/  HFMA2 R3, -RZ, RZ, 0, 0 ;  /* 0x00000000ff037431 */ /* 0x000fe400000001ff */
[----:B------:R-:W-:Y:S01]  /*1f10*/  IMAD.MOV.U32 R9, RZ, RZ, R2 ;  /* 0x000000ffff097224 */ /* 0x000fe200078e0002 */
[----:B------:R-:W-:-:S04]  /*1f20*/  MOV R2, R4 ;  /* 0x0000000400027202 */ /* 0x000fc80000000f00 */
[----:B------:R-:W-:Y:S05]  /*1f30*/  RET.REL.NODEC R2 `(_Z10apa_kernelPKfS0_S0_Pfiii) ;  /* 0xffffffe002307950 */ /* 0x000fea0003c3ffff */
        .weak           $__internal_1_$__cuda_sm3x_div_rn_noftz_f32_slowpath
        .type           $__internal_1_$__cuda_sm3x_div_rn_noftz_f32_slowpath,@function
        .size           $__internal_1_$__cuda_sm3x_div_rn_noftz_f32_slowpath,(.L_x_42 - $__internal_1_$__cuda_sm3x_div_rn_noftz_f32_slowpath)
$__internal_1_$__cuda_sm3x_div_rn_noftz_f32_slowpath:
[----:B------:R-:W-:Y:S01]  /*1f40*/  SHF.R.U32.HI R5, RZ, 0x17, R3 ;  /* 0x00000017ff057819 */ /* 0x000fe20000011603 */
[----:B------:R-:W-:Y:S01]  /*1f50*/  BSSY.RECONVERGENT B1, `(.L_x_24) ;  /* 0x0000062000017945 */ /* 0x000fe20003800200 */
[----:B------:R-:W-:Y:S02]  /*1f60*/  SHF.R.U32.HI R4, RZ, 0x17, R0 ;  /* 0x00000017ff047819 */ /* 0x000fe40000011600 */
[----:B------:R-:W-:Y:S02]  /*1f70*/  LOP3.LUT R5, R5, 0xff, RZ, 0xc0, !PT ;  /* 0x000000ff05057812 */ /* 0x000fe400078ec0ff */
[----:B------:R-:W-:Y:S02]  /*1f80*/  LOP3.LUT R14, R4, 0xff, RZ, 0xc0, !PT ;  /* 0x000000ff040e7812 */ /* 0x000fe400078ec0ff */
[----:B------:R-:W-:-:S03]  /*1f90*/  IADD3 R13, PT, PT, R5, -0x1, RZ ;  /* 0xffffffff050d7810 */ /* 0x000fc60007ffe0ff */
[----:B------:R-:W-:Y:S01]  /*1fa0*/  VIADD R12, R14, 0xffffffff ;  /* 0xffffffff0e0c7836 */ /* 0x000fe20000000000 */
[----:B------:R-:W-:-:S04]  /*1fb0*/  ISETP.GT.U32.AND P0, PT, R13, 0xfd, PT ;  /* 0x000000fd0d00780c */ /* 0x000fc80003f04070 */
[----:B------:R-:W-:-:S13]  /*1fc0*/  ISETP.GT.U32.OR P0, PT, R12, 0xfd, P0 ;  /* 0x000000fd0c00780c */ /* 0x000fda0000704470 */
[----:B------:R-:W-:Y:S01]  /*1fd0*/  @!P0 MOV R4, RZ ;  /* 0x000000ff00048202 */ /* 0x000fe20000000f00 */
[----:B------:R-:W-:Y:S06]  /*1fe0*/  @!P0 BRA `(.L_x_25) ;  /* 0x00000000005c8947 */ /* 0x000fec0003800000 */
[----:B------:R-:W-:Y:S02]  /*1ff0*/  FSETP.GTU.FTZ.AND P0, PT, |R0|, +INF , PT ;  /* 0x7f8000000000780b */ /* 0x000fe40003f1c200 */
[----:B------:R-:W-:-:S04]  /*2000*/  FSETP.GTU.FTZ.AND P1, PT, |R3|, +INF , PT ;  /* 0x7f8000000300780b */ /* 0x000fc80003f3c200 */
[----:B------:R-:W-:-:S13]  /*2010*/  PLOP3.LUT P0, PT, P0, P1, PT, 0xf8, 0x8f ;  /* 0x00000000008f781c */ /* 0x000fda0000703f70 */
[----:B------:R-:W-:Y:S05]  /*2020*/  @P0 BRA `(.L_x_26) ;  /* 0x00000004004c0947 */ /* 0x000fea0003800000 */
[----:B------:R-:W-:-:S13]  /*2030*/  LOP3.LUT P0, RZ, R3, 0x7fffffff, R0, 0xc8, !PT ;  /* 0x7fffffff03ff7812 */ /* 0x000fda000780c800 */
[----:B------:R-:W-:Y:S05]  /*2040*/  @!P0 BRA `(.L_x_27) ;  /* 0x00000004003c8947 */ /* 0x000fea0003800000 */
[C---:B------:R-:W-:Y:S02]  /*2050*/  FSETP.NEU.FTZ.AND P2, PT, |R0|.reuse, +INF , PT ;  /* 0x7f8000000000780b */ /* 0x040fe40003f5d200 */
[----:B------:R-:W-:Y:S02]  /*2060*/  FSETP.NEU.FTZ.AND P1, PT, |R3|, +INF , PT ;  /* 0x7f8000000300780b */ /* 0x000fe40003f3d200 */
[----:B------:R-:W-:-:S11]  /*2070*/  FSETP.NEU.FTZ.AND P0, PT, |R0|, +INF , PT ;  /* 0x7f8000000000780b */ /* 0x000fd60003f1d200 */
[----:B------:R-:W-:Y:S05]  /*2080*/  @!P1 BRA !P2, `(.L_x_27) ;  /* 0x00000004002c9947 */ /* 0x000fea0005000000 */
[----:B------:R-:W-:-:S04]  /*2090*/  LOP3.LUT P2, RZ, R0, 0x7fffffff, RZ, 0xc0, !PT ;  /* 0x7fffffff00ff7812 */ /* 0x000fc8000784c0ff */
[----:B------:R-:W-:-:S13]  /*20a0*/  PLOP3.LUT P1, PT, P1, P2, PT, 0x2f, 0xf2 ;  /* 0x0000000000f2781c */ /* 0x000fda0000f24577 */
[----:B------:R-:W-:Y:S05]  /*20b0*/  @P1 BRA `(.L_x_28) ;  /* 0x0000000400181947 */ /* 0x000fea0003800000 */
[----:B------:R-:W-:-:S04]  /*20c0*/  LOP3.LUT P1, RZ, R3, 0x7fffffff, RZ, 0xc0, !PT ;  /* 0x7fffffff03ff7812 */ /* 0x000fc8000782c0ff */
[----:B------:R-:W-:-:S13]  /*20d0*/  PLOP3.LUT P0, PT, P0, P1, PT, 0x2f, 0xf2 ;  /* 0x0000000000f2781c */ /* 0x000fda0000702577 */
[----:B------:R-:W-:Y:S05]  /*20e0*/  @P0 BRA `(.L_x_29) ;  /* 0x0000000400000947 */ /* 0x000fea0003800000 */
[----:B------:R-:W-:Y:S02]  /*20f0*/  ISETP.GE.AND P0, PT, R12, RZ, PT ;  /* 0x000000ff0c00720c */ /* 0x000fe40003f06270 */
[----:B------:R-:W-:-:S11]  /*2100*/  ISETP.GE.AND P1, PT, R13, RZ, PT ;  /* 0x000000ff0d00720c */ /* 0x000fd60003f26270 */
[----:B------:R-:W-:Y:S01]  /*2110*/  @P0 MOV R4, RZ ;  /* 0x000000ff00040202 */ /* 0x000fe20000000f00 */
[----:B------:R-:W-:Y:S01]  /*2120*/  @!P0 FFMA R0, R0, 1.84467440737095516160e+19, RZ ;  /* 0x5f80000000008823 */ /* 0x000fe200000000ff */
[----:B------:R-:W-:Y:S01]  /*2130*/  @!P0 MOV R4, 0xffffffc0 ;  /* 0xffffffc000048802 */ /* 0x000fe20000000f00 */
[----:B------:R-:W-:-:S04]  /*2140*/  @!P1 FFMA R3, R3, 1.84467440737095516160e+19, RZ ;  /* 0x5f80000003039823 */ /* 0x000fc800000000ff */
[----:B------:R-:W-:-:S07]  /*2150*/  @!P1 VIADD R4, R4, 0x40 ;  /* 0x0000004004049836 */ /* 0x000fce0000000000 */
.L_x_25:
[----:B------:R-:W-:Y:S01]  /*2160*/  LEA R12, R5, 0xc0800000, 0x17 ;  /* 0xc0800000050c7811 */ /* 0x000fe200078eb8ff */
[----:B------:R-:W-:Y:S03]  /*2170*/  BSSY.RECONVERGENT B2, `(.L_x_30) ;  /* 0x0000036000027945 */ /* 0x000fe60003800200 */
[----:B------:R-:W-:Y:S02]  /*2180*/  IADD3 R12, PT, PT, -R12, R3, RZ ;  /* 0x000000030c0c7210 */ /* 0x000fe40007ffe1ff */
[----:B------:R-:W-:Y:S02]  /*2190*/  IADD3 R3, PT, PT, R14, -0x7f, RZ ;  /* 0xffffff810e037810 */ /* 0x000fe40007ffe0ff */
[----:B------:R-:W0:Y:S01]  /*21a0*/  MUFU.RCP R13, R12 ;  /* 0x0000000c000d7308 */ /* 0x000e220000001000 */
[----:B------:R-:W-:Y:S01]  /*21b0*/  FADD.FTZ R15, -R12, -RZ ;  /* 0x800000ff0c0f7221 */ /* 0x000fe20000010100 */
[C---:B------:R-:W-:Y:S01]  /*21c0*/  IADD3 R5, PT, PT, R3.reuse, 0x7f, -R5 ;  /* 0x0000007f03057810 */ /* 0x040fe20007ffe805 */
[----:B------:R-:W-:-:S03]  /*21d0*/  IMAD R0, R3, -0x800000, R0 ;  /* 0xff80000003007824 */ /* 0x000fc600078e0200 */
[----:B------:R-:W-:Y:S01]  /*21e0*/  IADD3 R5, PT, PT, R5, R4, RZ ;  /* 0x0000000405057210 */ /* 0x000fe20007ffe0ff */
[----:B0-----:R-:W-:-:S04]  /*21f0*/  FFMA R14, R13, R15, 1 ;  /* 0x3f8000000d0e7423 */ /* 0x001fc8000000000f */
[----:B------:R-:W-:-:S04]  /*2200*/  FFMA R16, R13, R14, R13 ;  /* 0x0000000e0d107223 */ /* 0x000fc8000000000d */
[----:B------:R-:W-:-:S04]  /*2210*/  FFMA R13, R0, R16, RZ ;  /* 0x00000010000d7223 */ /* 0x000fc800000000ff */
[----:B------:R-:W-:-:S04]  /*2220*/  FFMA R14, R15, R13, R0 ;  /* 0x0000000d0f0e7223 */ /* 0x000fc80000000000 */
[----:B------:R-:W-:-:S04]  /*2230*/  FFMA R13, R16, R14, R13 ;  /* 0x0000000e100d7223 */ /* 0x000fc8000000000d */
[----:B------:R-:W-:-:S04]  /*2240*/  FFMA R14, R15, R13, R0 ;  /* 0x0000000d0f0e7223 */ /* 0x000fc80000000000 */
[----:B------:R-:W-:-:S05]  /*2250*/  FFMA R0, R16, R14, R13 ;  /* 0x0000000e10007223 */ /* 0x000fca000000000d */
[----:B------:R-:W-:-:S04]  /*2260*/  SHF.R.U32.HI R3, RZ, 0x17, R0 ;  /* 0x00000017ff037819 */ /* 0x000fc80000011600 */
[----:B------:R-:W-:-:S05]  /*2270*/  LOP3.LUT R3, R3, 0xff, RZ, 0xc0, !PT ;  /* 0x000000ff03037812 */ /* 0x000fca00078ec0ff */
[----:B------:R-:W-:-:S05]  /*2280*/  IMAD.IADD R15, R3, 0x1, R5 ;  /* 0x00000001030f7824 */ /* 0x000fca00078e0205 */
[----:B------:R-:W-:-:S04]  /*2290*/  IADD3 R3, PT, PT, R15, -0x1, RZ ;  /* 0xffffffff0f037810 */ /* 0x000fc80007ffe0ff */
[----:B------:R-:W-:-:S13]  /*22a0*/  ISETP.GE.U32.AND P0, PT, R3, 0xfe, PT ;  /* 0x000000fe0300780c */ /* 0x000fda0003f06070 */
[----:B------:R-:W-:Y:S05]  /*22b0*/  @!P0 BRA `(.L_x_31) ;  /* 0x0000000000808947 */ /* 0x000fea0003800000 */
[----:B------:R-:W-:-:S13]  /*22c0*/  ISETP.GT.AND P0, PT, R15, 0xfe, PT ;  /* 0x000000fe0f00780c */ /* 0x000fda0003f04270 */
[----:B------:R-:W-:Y:S05]  /*22d0*/  @P0 BRA `(.L_x_32) ;  /* 0x00000000006c0947 */ /* 0x000fea0003800000 */
[----:B------:R-:W-:-:S13]  /*22e0*/  ISETP.GE.AND P0, PT, R15, 0x1, PT ;  /* 0x000000010f00780c */ /* 0x000fda0003f06270 */
[----:B------:R-:W-:Y:S05]  /*22f0*/  @P0 BRA `(.L_x_33) ;  /* 0x0000000000740947 */ /* 0x000fea0003800000 */
[----:B------:R-:W-:Y:S02]  /*2300*/  ISETP.GE.AND P0, PT, R15, -0x18, PT ;  /* 0xffffffe80f00780c */ /* 0x000fe40003f06270 */
[----:B------:R-:W-:-:S11]  /*2310*/  LOP3.LUT R0, R0, 0x80000000, RZ, 0xc0, !PT ;  /* 0x8000000000007812 */ /* 0x000fd600078ec0ff */
[----:B------:R-:W-:Y:S05]  /*2320*/  @!P0 BRA `(.L_x_33) ;  /* 0x0000000000688947 */ /* 0x000fea0003800000 */
[CCC-:B------:R-:W-:Y:S01]  /*2330*/  FFMA.RZ R3, R16.reuse, R14.reuse, R13.reuse ;  /* 0x0000000e10037223 */ /* 0x1c0fe2000000c00d */
[C---:B------:R-:W-:Y:S01]  /*2340*/  IADD3 R12, PT, PT, R15.reuse, 0x20, RZ ;  /* 0x000000200f0c7810 */ /* 0x040fe20007ffe0ff */
[CCC-:B------:R-:W-:Y:S01]  /*2350*/  FFMA.RM R4, R16.reuse, R14.reuse, R13.reuse ;  /* 0x0000000e10047223 */ /* 0x1c0fe2000000400d */
[----:B------:R-:W-:Y:S02]  /*2360*/  ISETP.NE.AND P2, PT, R15, RZ, PT ;  /* 0x000000ff0f00720c */ /* 0x000fe40003f45270 */
[----:B------:R-:W-:Y:S01]  /*2370*/  LOP3.LUT R5, R3, 0x7fffff, RZ, 0xc0, !PT ;  /* 0x007fffff03057812 */ /* 0x000fe200078ec0ff */
[----:B------:R-:W-:Y:S01]  /*2380*/  FFMA.RP R3, R16, R14, R13 ;  /* 0x0000000e10037223 */ /* 0x000fe2000000800d */
[----:B------:R-:W-:Y:S02]  /*2390*/  ISETP.NE.AND P1, PT, R15, RZ, PT ;  /* 0x000000ff0f00720c */ /* 0x000fe40003f25270 */
[----:B------:R-:W-:Y:S02]  /*23a0*/  LOP3.LUT R5, R5, 0x800000, RZ, 0xfc, !PT ;  /* 0x0080000005057812 */ /* 0x000fe400078efcff */
[----:B------:R-:W-:-:S02]  /*23b0*/  IADD3 R13, PT, PT, -R15, RZ, RZ ;  /* 0x000000ff0f0d7210 */ /* 0x000fc40007ffe1ff */
[----:B------:R-:W-:Y:S02]  /*23c0*/  SHF.L.U32 R12, R5, R12, RZ ;  /* 0x0000000c050c7219 */ /* 0x000fe400000006ff */
[----:B------:R-:W-:Y:S02]  /*23d0*/  FSETP.NEU.FTZ.AND P0, PT, R3, R4, PT ;  /* 0x000000040300720b */ /* 0x000fe40003f1d000 */
[----:B------:R-:W-:Y:S02]  /*23e0*/  SEL R4, R13, RZ, P2 ;  /* 0x000000ff0d047207 */ /* 0x000fe40001000000 */
[----:B------:R-:W-:Y:S02]  /*23f0*/  ISETP.NE.AND P1, PT, R12, RZ, P1 ;  /* 0x000000ff0c00720c */ /* 0x000fe40000f25270 */
[----:B------:R-:W-:Y:S02]  /*2400*/  SHF.R.U32.HI R4, RZ, R4, R5 ;  /* 0x00000004ff047219 */ /* 0x000fe40000011605 */
[----:B------:R-:W-:-:S02]  /*2410*/  PLOP3.LUT P0, PT, P0, P1, PT, 0xf8, 0x8f ;  /* 0x00000000008f781c */ /* 0x000fc40000703f70 */
[----:B------:R-:W-:Y:S02]  /*2420*/  SHF.R.U32.HI R12, RZ, 0x1, R4 ;  /* 0x00000001ff0c7819 */ /* 0x000fe40000011604 */
[----:B------:R-:W-:-:S04]  /*2430*/  SEL R3, RZ, 0x1, !P0 ;  /* 0x00000001ff037807 */ /* 0x000fc80004000000 */
[----:B------:R-:W-:-:S04]  /*2440*/  LOP3.LUT R3, R3, 0x1, R12, 0xf8, !PT ;  /* 0x0000000103037812 */ /* 0x000fc800078ef80c */
[----:B------:R-:W-:-:S05]  /*2450*/  LOP3.LUT R3, R3, R4, RZ, 0xc0, !PT ;  /* 0x0000000403037212 */ /* 0x000fca00078ec0ff */
[----:B------:R-:W-:-:S05]  /*2460*/  IMAD.IADD R3, R12, 0x1, R3 ;  /* 0x000000010c037824 */ /* 0x000fca00078e0203 */
[----:B------:R-:W-:Y:S01]  /*2470*/  LOP3.LUT R0, R3, R0, RZ, 0xfc, !PT ;  /* 0x0000000003007212 */ /* 0x000fe200078efcff */
[----:B------:R-:W-:Y:S06]  /*2480*/  BRA `(.L_x_33) ;  /* 0x0000000000107947 */ /* 0x000fec0003800000 */
.L_x_32:
[----:B------:R-:W-:-:S04]  /*2490*/  LOP3.LUT R0, R0, 0x80000000, RZ, 0xc0, !PT ;  /* 0x8000000000007812 */ /* 0x000fc800078ec0ff */
[----:B------:R-:W-:Y:S01]  /*24a0*/  LOP3.LUT R0, R0, 0x7f800000, RZ, 0xfc, !PT ;  /* 0x7f80000000007812 */ /* 0x000fe200078efcff */
[----:B------:R-:W-:Y:S06]  /*24b0*/  BRA `(.L_x_33) ;  /* 0x0000000000047947 */ /* 0x000fec0003800000 */
.L_x_31:
[----:B------:R-:W-:-:S07]  /*24c0*/  LEA R0, R5, R0, 0x17 ;  /* 0x0000000005007211 */ /* 0x000fce00078eb8ff */
.L_x_33:
[----:B------:R-:W-:Y:S05]  /*24d0*/  BSYNC.RECONVERGENT B2 ;  /* 0x0000000000027941 */ /* 0x000fea0003800200 */
.L_x_30:
[----:B------:R-:W-:Y:S05]  /*24e0*/  BRA `(.L_x_34) ;  /* 0x0000000000207947 */ /* 0x000fea0003800000 */
.L_x_29:
[----:B------:R-:W-:-:S04]  /*24f0*/  LOP3.LUT R0, R3, 0x80000000, R0, 0x48, !PT ;  /* 0x8000000003007812 */ /* 0x000fc800078e4800 */
[----:B------:R-:W-:Y:S01]  /*2500*/  LOP3.LUT R0, R0, 0x7f800000, RZ, 0xfc, !PT ;  /* 0x7f80000000007812 */ /* 0x000fe200078efcff */
[----:B------:R-:W-:Y:S06]  /*2510*/  BRA `(.L_x_34) ;  /* 0x0000000000147947 */ /* 0x000fec0003800000 */
.L_x_28:
[----:B------:R-:W-:Y:S01]  /*2520*/  LOP3.LUT R0, R3, 0x80000000, R0, 0x48, !PT ;  /* 0x8000000003007812 */ /* 0x000fe200078e4800 */
[----:B------:R-:W-:Y:S06]  /*2530*/  BRA `(.L_x_34) ;  /* 0x00000000000c7947 */ /* 0x000fec0003800000 */
.L_x_27:
[----:B------:R-:W0:Y:S01]  /*2540*/  MUFU.RSQ R0, -QNAN ;  /* 0xffc0000000007908 */ /* 0x000e220000001400 */
[----:B------:R-:W-:Y:S05]  /*2550*/  BRA `(.L_x_34) ;  /* 0x0000000000047947 */ /* 0x000fea0003800000 */
.L_x_26:
[----:B------:R-:W-:-:S07]  /*2560*/  FADD.FTZ R0, R0, R3 ;  /* 0x0000000300007221 */ /* 0x000fce0000010000 */
.L_x_34:
[----:B------:R-:W-:Y:S05]  /*2570*/  BSYNC.RECONVERGENT B1 ;  /* 0x0000000000017941 */ /* 0x000fea0003800200 */
.L_x_24:
[----:B------:R-:W-:Y:S01]  /*2580*/  HFMA2 R3, -RZ, RZ, 0, 0 ;  /* 0x00000000ff037431 */ /* 0x000fe200000001ff */
[----:B0-----:R-:W-:-:S03]  /*2590*/  MOV R5, R0 ;  /* 0x0000000000057202 */ /* 0x001fc60000000f00 */
[----:B------:R-:W-:Y:S05]  /*25a0*/  RET.REL.NODEC R2 `(_Z10apa_kernelPKfS0_S0_Pfiii) ;  /* 0xffffffd802947950 */ /* 0x000fea0003c3ffff */
.L_x_35:
[----:B------:R-:W-:-:S00]  /*25b0*/  BRA `(.L_x_35) ;  /* 0xfffffffc00fc7947 */ /* 0x000fc0000383ffff */
[----:B------:R-:W-:-:S00]  /*25c0*/  NOP ;  /* 0x0000000000007918 */ /* 0x000fc00000000000 */
        /* <DEDUP_REMOVED lines=11> */
.L_x_42:


//--------------------- .text._Z21pyramid_prefix_kernelPKfPfiii --------------------------
	.section	.text._Z21pyramid_prefix_kernelPKfPfiii,"ax",@progbits
	.align	128
        .global         _Z21pyramid_prefix_kernelPKfPfiii
        .type           _Z21pyramid_prefix_kernelPKfPfiii,@function
        .size           _Z21pyramid_prefix_kernelPKfPfiii,(.L_x_44 - _Z21pyramid_prefix_kernelPKfPfiii)
        .other          _Z21pyramid_prefix_kernelPKfPfiii,@"STO_CUDA_ENTRY STV_DEFAULT"
_Z21pyramid_prefix_kernelPKfPfiii:
.text._Z21pyramid_prefix_kernelPKfPfiii:
[----:B------:R-:W-:Y:S01]  /*0000*/  LDC R1, c[0x0][0x37c] ;  /* 0x0000df00ff017b82 */ /* 0x000fe20000000800 */
[----:B------:R-:W0:Y:S07]  /*0010*/  S2R R0, SR_TID.X ;  /* 0x0000000000007919 */ /* 0x000e2e0000002100 */
[----:B------:R-:W0:Y:S01]  /*0020*/  S2UR UR4, SR_CTAID.X ;  /* 0x00000000000479c3 */ /* 0x000e220000002500 */
[----:B------:R-:W1:Y:S07]  /*0030*/  LDCU UR5, c[0x0][0x390] ;  /* 0x00007200ff0577ac */ /* 0x000e6e0008000800 */
[----:B------:R-:W0:Y:S08]  /*0040*/  LDC R7, c[0x0][0x360] ;  /* 0x0000d800ff077b82 */ /* 0x000e300000000800 */
[----:B------:R-:W2:Y:S01]  /*0050*/  LDC R6, c[0x0][0x398] ;  /* 0x0000e600ff067b82 */ /* 0x000ea20000000800 */
[----:B-1----:R-:W-:-:S02]  /*0060*/  IMAD.U32 R12, RZ, RZ, UR5 ;  /* 0x00000005ff0c7e24 */ /* 0x002fc4000f8e00ff */
[----:B0-----:R-:W-:Y:S01]  /*0070*/  IMAD R7, R7, UR4, R0 ;  /* 0x0000000407077c24 */ /* 0x001fe2000f8e0200 */
[----:B--2---:R-:W-:-:S04]  /*0080*/  ISETP.GE.AND P0, PT, R6, 0x1, PT ;  /* 0x000000010600780c */ /* 0x004fc80003f06270 */
[----:B------:R-:W-:-:S13]  /*0090*/  ISETP.GE.OR P0, PT, R7, R12, !P0 ;  /* 0x0000000c0700720c */ /* 0x000fda0004706670 */
[----:B------:R-:W-:Y:S05]  /*00a0*/  @P0 EXIT ;  /* 0x000000000000094d */ /* 0x000fea0003800000 */
[----:B------:R-:W0:Y:S01]  /*00b0*/  LDC.64 R2, c[0x0][0x380] ;  /* 0x0000e000ff027b82 */ /* 0x000e220000000a00 */
[----:B------:R-:W1:Y:S01]  /*00c0*/  LDCU UR5, c[0x0][0x394] ;  /* 0x00007280ff0577ac */ /* 0x000e620008000800 */
[C---:B------:R-:W-:Y:S01]  /*00d0*/  ISETP.GE.U32.AND P1, PT, R6.reuse, 0x8, PT ;  /* 0x000000080600780c */ /* 0x040fe20003f26070 */
[----:B------:R-:W-:Y:S01]  /*00e0*/  HFMA2 R8, -RZ, RZ, 0, 0 ;  /* 0x00000000ff087431 */ /* 0x000fe200000001ff */
[----:B------:R-:W-:Y:S01]  /*00f0*/  LOP3.LUT R13, R6, 0x7, RZ, 0xc0, !PT ;  /* 0x00000007060d7812 */ /* 0x000fe200078ec0ff */
[----:B------:R-:W2:Y:S01]  /*0100*/  LDCU.64 UR6, c[0x0][0x358] ;  /* 0x00006b00ff0677ac */ /* 0x000ea20008000a00 */
[----:B------:R-:W-:Y:S02]  /*0110*/  IMAD.MOV.U32 R17, RZ, RZ, RZ ;  /* 0x000000ffff117224 */ /* 0x000fe400078e00ff */
[----:B------:R-:W-:Y:S01]  /*0120*/  ISETP.NE.AND P0, PT, R13, RZ, PT ;  /* 0x000000ff0d00720c */ /* 0x000fe20003f05270 */
[----:B-1----:R-:W-:-:S04]  /*0130*/  IMAD R5, R7, UR5, R0 ;  /* 0x0000000507057c24 */ /* 0x002fc8000f8e0200 */
[----:B0-----:R-:W-:Y:S02]  /*0140*/  IMAD.WIDE.U32 R2, R5, 0x4, R2 ;  /* 0x0000000405027825 */ /* 0x001fe400078e0002 */
[----:B--2---:R-:W-:Y:S06]  /*0150*/  @!P1 BRA `(.L_x_36) ;  /* 0x0000000c00f89947 */ /* 0x004fec0003800000 */
[----:B------:R-:W0:Y:S01]  /*0160*/  LDC R12, c[0x0][0x390] ;  /* 0x0000e400ff0c7b82 */ /* 0x000e220000000800 */
[----:B------:R-:W-:Y:S01]  /*0170*/  LOP3.LUT R8, R6, 0x7ffffff8, RZ, 0xc0, !PT ;  /* 0x7ffffff806087812 */ /* 0x000fe200078ec0ff */
[----:B------:R-:W-:Y:S01]  /*0180*/  IMAD.MOV.U32 R17, RZ, RZ, RZ ;  /* 0x000000ffff117224 */ /* 0x000fe200078e00ff */
[----:B------:R-:W-:Y:S01]  /*0190*/  ISETP.GE.AND P1, PT, R7, RZ, PT ;  /* 0x000000ff0700720c */ /* 0x000fe20003f26270 */
[----:B------:R-:W-:Y:S01]  /*01a0*/  IMAD.MOV.U32 R9, RZ, RZ, R7 ;  /* 0x000000ffff097224 */ /* 0x000fe200078e0007 */
[----:B------:R-:W-:Y:S01]  /*01b0*/  IABS R10, R7 ;  /* 0x00000007000a7213 */ /* 0x000fe20000000000 */
[----:B------:R-:W1:Y:S01]  /*01c0*/  LDCU UR5, c[0x0][0x394] ;  /* 0x00007280ff0577ac */ /* 0x000e620008000800 */
[----:B------:R-:W-:Y:S01]  /*01d0*/  IADD3 R11, PT, PT, -R8, RZ, RZ ;  /* 0x000000ff080b7210 */ /* 0x000fe20007ffe1ff */
[----:B------:R-:W2:Y:S01]  /*01e0*/  LDC.64 R4, c[0x0][0x388] ;  /* 0x0000e200ff047b82 */ /* 0x000ea20000000a00 */
[----:B------:R-:W-:-:S07]  /*01f0*/  UMOV UR4, URZ ;  /* 0x000000ff00047c82 */ /* 0x000fce0008000000 */
.L_x_37:
[----:B---3--:R-:W3:Y:S01]  /*0200*/  LDG.E R16, desc[UR6][R2.64] ;  /* 0x0000000602107981 */ /* 0x008ee2000c1e1900 */
[----:B------:R-:W-:-:S05]  /*0210*/  IMAD.MOV.U32 R18, RZ, RZ, 0x1 ;  /* 0x00000001ff127424 */ /* 0x000fca00078e00ff */
[----:B------:R-:W-:-:S04]  /*0220*/  SHF.L.U32 R18, R18, UR4, RZ ;  /* 0x0000000412127c19 */ /* 0x000fc800080006ff */
[----:B------:R-:W-:-:S04]  /*0230*/  IABS R19, R18 ;  /* 0x0000001200137213 */ /* 0x000fc80000000000 */
[----:B------:R-:W4:Y:S08]  /*0240*/  I2F.RP R6, R19 ;  /* 0x0000001300067306 */ /* 0x000f300000209400 */
[----:B----4-:R-:W4:Y:S02]  /*0250*/  MUFU.RCP R6, R6 ;  /* 0x0000000600067308 */ /* 0x010f240000001000 */
[----:B----4-:R-:W-:Y:S01]  /*0260*/  VIADD R14, R6, 0xffffffe ;  /* 0x0ffffffe060e7836 */ /* 0x010fe20000000000 */
[----:B------:R-:W-:-:S05]  /*0270*/  IABS R6, R7 ;  /* 0x0000000700067213 */ /* 0x000fca0000000000 */
[----:B------:R4:W5:Y:S02]  /*0280*/  F2I.FTZ.U32.TRUNC.NTZ R15, R14 ;  /* 0x0000000e000f7305 */ /* 0x000964000021f000 */
[----:B----4-:R-:W-:Y:S01]  /*0290*/  IMAD.MOV.U32 R14, RZ, RZ, RZ ;  /* 0x000000ffff0e7224 */ /* 0x010fe200078e00ff */
[----:B-----5:R-:W-:-:S05]  /*02a0*/  IADD3 R20, PT, PT, RZ, -R15, RZ ;  /* 0x8000000fff147210 */ /* 0x020fca0007ffe0ff */
[----:B------:R-:W-:Y:S01]  /*02b0*/  IMAD R21, R20, R19, RZ ;  /* 0x0000001314157224 */ /* 0x000fe200078e02ff */
[----:B------:R-:W-:-:S03]  /*02c0*/  IABS R20, R18 ;  /* 0x0000001200147213 */ /* 0x000fc60000000000 */
[----:B------:R-:W-:-:S04]  /*02d0*/  IMAD.HI.U32 R15, R15, R21, R14 ;  /* 0x000000150f0f7227 */ /* 0x000fc800078e000e */
[----:B------:R-:W-:Y:S02]  /*02e0*/  IMAD.MOV R20, RZ, RZ, -R20 ;  /* 0x000000ffff147224 */ /* 0x000fe400078e0a14 */
[----:B------:R-:W-:-:S04]  /*02f0*/  IMAD.HI.U32 R15, R15, R10, RZ ;  /* 0x0000000a0f0f7227 */ /* 0x000fc800078e00ff */
[----:B------:R-:W-:-:S05]  /*0300*/  IMAD R10, R15, R20, R6 ;  /* 0x000000140f0a7224 */ /* 0x000fca00078e0206 */
[----:B------:R-:W-:-:S13]  /*0310*/  ISETP.GT.U32.AND P2, PT, R19, R10, PT ;  /* 0x0000000a1300720c */ /* 0x000fda0003f44070 */
[----:B------:R-:W-:Y:S02]  /*0320*/  @!P2 IADD3 R10, PT, PT, R10, -R19, RZ ;  /* 0x800000130a0aa210 */ /* 0x000fe40007ffe0ff */
[----:B------:R-:W-:Y:S02]  /*0330*/  ISETP.NE.AND P2, PT, R18, RZ, PT ;  /* 0x000000ff1200720c */ /* 0x000fe40003f45270 */
[----:B------:R-:W-:-:S13]  /*0340*/  ISETP.GT.U32.AND P3, PT, R19, R10, PT ;  /* 0x0000000a1300720c */ /* 0x000fda0003f64070 */
[----:B------:R-:W-:-:S04]  /*0350*/  @!P3 IMAD.IADD R10, R10, 0x1, -R19 ;  /* 0x000000010a0ab824 */ /* 0x000fc800078e0a13 */
[----:B------:R-:W-:Y:S01]  /*0360*/  @!P1 IMAD.MOV R10, RZ, RZ, -R10 ;  /* 0x000000ffff0a9224 */ /* 0x000fe200078e0a0a */
[----:B------:R-:W-:-:S04]  /*0370*/  @!P2 LOP3.LUT R10, RZ, R18, RZ, 0x33, !PT ;  /* 0x00000012ff0aa212 */ /* 0x000fc800078e33ff */
[----:B------:R-:W-:-:S05]  /*0380*/  IADD3 R15, PT, PT, -R10, R9, RZ ;  /* 0x000000090a0f7210 */ /* 0x000fca0007ffe1ff */
[----:B-1----:R-:W-:-:S04]  /*0390*/  IMAD R15, R15, UR5, R0 ;  /* 0x000000050f0f7c24 */ /* 0x002fc8000f8e0200 */
[----:B--2---:R-:W-:-:S04]  /*03a0*/  IMAD.WIDE.U32 R20, R15, 0x4, R4 ;  /* 0x000000040f147825 */ /* 0x004fc800078e0004 */
[----:B---3--:R-:W-:-:S05]  /*03b0*/  FADD R17, R16, R17 ;  /* 0x0000001110117221 */ /* 0x008fca0000000000 */
[----:B------:R1:W-:Y:S04]  /*03c0*/  STG.E desc[UR6][R20.64], R17 ;  /* 0x0000001114007986 */ /* 0x0003e8000c101906 */
[----:B------:R-:W2:Y:S01]  /*03d0*/  LDG.E R16, desc[UR6][R2.64] ;  /* 0x0000000602107981 */ /* 0x000ea2000c1e1900 */
[----:B------:R-:W-:-:S05]  /*03e0*/  IMAD.MOV.U32 R18, RZ, RZ, 0x2 ;  /* 0x00000002ff127424 */ /* 0x000fca00078e00ff */
[----:B------:R-:W-:-:S04]  /*03f0*/  SHF.L.U32 R18, R18, UR4, RZ ;  /* 0x0000000412127c19 */ /* 0x000fc800080006ff */
[-C--:B------:R-:W-:Y:S02]  /*0400*/  IABS R19, R18.reuse ;  /* 0x0000001200137213 */ /* 0x080fe40000000000 */
[----:B-1----:R-:W-:Y:S02]  /*0410*/  IABS R20, R18 ;  /* 0x0000001200147213 */ /* 0x002fe40000000000 */
[----:B------:R-:W1:Y:S01]  /*0420*/  I2F.RP R22, R19 ;  /* 0x0000001300167306 */ /* 0x000e620000209400 */
[----:B------:R-:W-:Y:S02]  /*0430*/  ISETP.NE.AND P2, PT, R18, RZ, PT ;  /* 0x000000ff1200720c */ /* 0x000fe40003f45270 */
[----:B------:R-:W-:-:S05]  /*0440*/  IMAD.MOV R20, RZ, RZ, -R20 ;  /* 0x000000ffff147224 */ /* 0x000fca00078e0a14 */
[----:B-1----:R-:W1:Y:S02]  /*0450*/  MUFU.RCP R22, R22 ;  /* 0x0000001600167308 */ /* 0x002e640000001000 */
[----:B-1----:R-:W-:-:S06]  /*0460*/  VIADD R14, R22, 0xffffffe ;  /* 0x0ffffffe160e7836 */ /* 0x002fcc0000000000 */
[----:B------:R1:W3:Y:S02]  /*0470*/  F2I.FTZ.U32.TRUNC.NTZ R15, R14 ;  /* 0x0000000e000f7305 */ /* 0x0002e4000021f000 */
[----:B-1----:R-:W-:Y:S01]  /*0480*/  IMAD.MOV.U32 R14, RZ, RZ, RZ ;  /* 0x000000ffff0e7224 */ /* 0x002fe200078e00ff */
[----:B---3--:R-:W-:-:S05]  /*0490*/  IADD3 R10, PT, PT, RZ, -R15, RZ ;  /* 0x8000000fff0a7210 */ /* 0x008fca0007ffe0ff */
[----:B------:R-:W-:Y:S01]  /*04a0*/  IMAD R21, R10, R19, RZ ;  /* 0x000000130a157224 */ /* 0x000fe200078e02ff */
[----:B------:R-:W-:-:S03]  /*04b0*/  MOV R10, R6 ;  /* 0x00000006000a7202 */ /* 0x000fc60000000f00 */
[----:B------:R-:W-:-:S06]  /*04c0*/  IMAD.HI.U32 R15, R15, R21, R14 ;  /* 0x000000150f0f7227 */ /* 0x000fcc00078e000e */
[----:B------:R-:W-:-:S04]  /*04d0*/  IMAD.HI.U32 R15, R15, R10, RZ ;  /* 0x0000000a0f0f7227 */ /* 0x000fc800078e00ff */
[----:B------:R-:W-:-:S05]  /*04e0*/  IMAD R14, R15, R20, R6 ;  /* 0x000000140f0e7224 */ /* 0x000fca00078e0206 */
[----:B------:R-:W-:-:S13]  /*04f0*/  ISETP.GT.U32.AND P1, PT, R19, R14, PT ;  /* 0x0000000e1300720c */ /* 0x000fda0003f24070 */
[----:B------:R-:W-:Y:S01]  /*0500*/  @!P1 IMAD.IADD R14, R14, 0x1, -R19 ;  /* 0x000000010e0e9824 */ /* 0x000fe200078e0a13 */
[----:B------:R-:W-:-:S04]  /*0510*/  ISETP.GE.AND P1, PT, R7, RZ, PT ;  /* 0x000000ff0700720c */ /* 0x000fc80003f26270 */
[----:B------:R-:W-:-:S13]  /*0520*/  ISETP.GT.U32.AND P3, PT, R19, R14, PT ;  /* 0x0000000e1300720c */ /* 0x000fda0003f64070 */
[----:B------:R-:W-:-:S05]  /*0530*/  @!P3 IMAD.IADD R14, R14, 0x1, -R19 ;  /* 0x000000010e0eb824 */ /* 0x000fca00078e0a13 */
[----:B------:R-:W-:Y:S02]  /*0540*/  @!P1 IADD3 R14, PT, PT, -R14, RZ, RZ ;  /* 0x000000ff0e0e9210 */ /* 0x000fe40007ffe1ff */
[----:B------:R-:W-:-:S04]  /*0550*/  @!P2 LOP3.LUT R14, RZ, R18, RZ, 0x33, !PT ;  /* 0x00000012ff0ea212 */ /* 0x000fc800078e33ff */
[----:B0-----:R-:W-:-:S05]  /*0560*/  IADD3 R15, PT, PT, -R14, R12, R9 ;  /* 0x0000000c0e0f7210 */ /* 0x001fca0007ffe109 */
[----:B------:R-:W-:-:S04]  /*0570*/  IMAD R15, R15, UR5, R0 ;  /* 0x000000050f0f7c24 */ /* 0x000fc8000f8e0200 */
[----:B------:R-:W-:-:S04]  /*0580*/  IMAD.WIDE.U32 R14, R15, 0x4, R4 ;  /* 0x000000040f0e7825 */ /* 0x000fc800078e0004 */
[----:B--2---:R-:W-:-:S05]  /*0590*/  FADD R19, R17, R16 ;  /* 0x0000001011137221 */ /* 0x004fca0000000000 */
[----:B------:R0:W-:Y:S04]  /*05a0*/  STG.E desc[UR6][R14.64], R19 ;  /* 0x000000130e007986 */ /* 0x0001e8000c101906 */
[----:B------:R-:W2:Y:S01]  /*05b0*/  LDG.E R18, desc[UR6][R2.64] ;  /* 0x0000000602127981 */ /* 0x000ea2000c1e1900 */
[----:B------:R-:W-:-:S05]  /*05c0*/  IMAD.MOV.U32 R20, RZ, RZ, 0x4 ;  /* 0x00000004ff147424 */ /* 0x000fca00078e00ff */
[----:B------:R-:W-:-:S04]  /*05d0*/  SHF.L.U32 R20, R20, UR4, RZ ;  /* 0x0000000414147c19 */ /* 0x000fc800080006ff */
[----:B------:R-:W-:-:S04]  /*05e0*/  IABS R21, R20 ;  /* 0x0000001400157213 */ /* 0x000fc80000000000 */
[----:B------:R-:W1:Y:S08]  /*05f0*/  I2F.RP R22, R21 ;  /* 0x0000001500167306 */ /* 0x000e700000209400 */
[----:B-1----:R-:W1:Y:S02]  /*0600*/  MUFU.RCP R22, R22 ;  /* 0x0000001600167308 */ /* 0x002e640000001000 */
[----:B-1----:R-:W-:-:S06]  /*0610*/  VIADD R16, R22, 0xffffffe ;  /* 0x0ffffffe16107836 */ /* 0x002fcc0000000000 */
[----:B------:R1:W3:Y:S02]  /*0620*/  F2I.FTZ.U32.TRUNC.NTZ R17, R16 ;  /* 0x0000001000117305 */ /* 0x0002e4000021f000 */
[----:B-1----:R-:W-:Y:S01]  /*0630*/  IMAD.MOV.U32 R16, RZ, RZ, RZ ;  /* 0x000000ffff107224 */ /* 0x002fe200078e00ff */
[----:B---3--:R-:W-:-:S05]  /*0640*/  IADD3 R23, PT, PT, RZ, -R17, RZ ;  /* 0x80000011ff177210 */ /* 0x008fca0007ffe0ff */
[----:B0-----:R-:W-:-:S04]  /*0650*/  IMAD.MOV.U32 R14, RZ, RZ, R23 ;  /* 0x000000ffff0e7224 */ /* 0x001fc800078e0017 */
[----:B------:R-:W-:Y:S01]  /*0660*/  IMAD R15, R14, R21, RZ ;  /* 0x000000150e0f7224 */ /* 0x000fe200078e02ff */
[----:B------:R-:W-:-:S03]  /*0670*/  IABS R14, R20 ;  /* 0x00000014000e7213 */ /* 0x000fc60000000000 */
[----:B------:R-:W-:Y:S01]  /*0680*/  IMAD.HI.U32 R17, R17, R15, R16 ;  /* 0x0000000f11117227 */ /* 0x000fe200078e0010 */
[----:B------:R-:W-:-:S03]  /*0690*/  IADD3 R14, PT, PT, RZ, -R14, RZ ;  /* 0x8000000eff0e7210 */ /* 0x000fc60007ffe0ff */
[----:B------:R-:W-:Y:S02]  /*06a0*/  IMAD R15, R12, 0x2, R9 ;  /* 0x000000020c0f7824 */ /* 0x000fe400078e0209 */
[----:B------:R-:W-:-:S04]  /*06b0*/  IMAD.HI.U32 R17, R17, R10, RZ ;  /* 0x0000000a11117227 */ /* 0x000fc800078e00ff */
[----:B------:R-:W-:-:S05]  /*06c0*/  IMAD R14, R17, R14, R6 ;  /* 0x0000000e110e7224 */ /* 0x000fca00078e0206 */
[----:B------:R-:W-:-:S13]  /*06d0*/  ISETP.GT.U32.AND P2, PT, R21, R14, PT ;  /* 0x0000000e1500720c */ /* 0x000fda0003f44070 */
[----:B------:R-:W-:Y:S01]  /*06e0*/  @!P2 IMAD.IADD R14, R14, 0x1, -R21 ;  /* 0x000000010e0ea824 */ /* 0x000fe200078e0a15 */
[----:B------:R-:W-:-:S04]  /*06f0*/  ISETP.NE.AND P2, PT, R20, RZ, PT ;  /* 0x000000ff1400720c */ /* 0x000fc80003f45270 */
[----:B------:R-:W-:-:S13]  /*0700*/  ISETP.GT.U32.AND P3, PT, R21, R14, PT ;  /* 0x0000000e1500720c */ /* 0x000fda0003f64070 */
[----:B------:R-:W-:-:S05]  /*0710*/  @!P3 IMAD.IADD R14, R14, 0x1, -R21 ;  /* 0x000000010e0eb824 */ /* 0x000fca00078e0a15 */
[----:B------:R-:W-:Y:S02]  /*0720*/  @!P1 IADD3 R14, PT, PT, -R14, RZ, RZ ;  /* 0x000000ff0e0e9210 */ /* 0x000fe40007ffe1ff */
[----:B------:R-:W-:-:S05]  /*0730*/  @!P2 LOP3.LUT R14, RZ, R20, RZ, 0x33, !PT ;  /* 0x00000014ff0ea212 */ /* 0x000fca00078e33ff */
[----:B------:R-:W-:-:S04]  /*0740*/  IMAD.IADD R15, R15, 0x1, -R14 ;  /* 0x000000010f0f7824 */ /* 0x000fc800078e0a0e */
[----:B------:R-:W-:-:S04]  /*0750*/  IMAD R15, R15, UR5, R0 ;  /* 0x000000050f0f7c24 */ /* 0x000fc8000f8e0200 */
[----:B------:R-:W-:-:S04]  /*0760*/  IMAD.WIDE.U32 R14, R15, 0x4, R4 ;  /* 0x000000040f0e7825 */ /* 0x000fc800078e0004 */
[----:B--2---:R-:W-:-:S05]  /*0770*/  FADD R19, R19, R18 ;  /* 0x0000001213137221 */ /* 0x004fca0000000000 */
[----:B------:R0:W-:Y:S04]  /*0780*/  STG.E desc[UR6][R14.64], R19 ;  /* 0x000000130e007986 */ /* 0x0001e8000c101906 */
[----:B------:R-:W2:Y:S01]  /*0790*/  LDG.E R18, desc[UR6][R2.64] ;  /* 0x0000000602127981 */ /* 0x000ea2000c1e1900 */
[----:B------:R-:W-:-:S05]  /*07a0*/  HFMA2 R20, -RZ, RZ, 0, 4.76837158203125e-07 ;  /* 0x00000008ff147431 */ /* 0x000fca00000001ff */
[----:B------:R-:W-:-:S04]  /*07b0*/  SHF.L.U32 R20, R20, UR4, RZ ;  /* 0x0000000414147c19 */ /* 0x000fc800080006ff */
[----:B------:R-:W-:-:S04]  /*07c0*/  IABS R21, R20 ;  /* 0x0000001400157213 */ /* 0x000fc80000000000 */
[----:B------:R-:W1:Y:S08]  /*07d0*/  I2F.RP R22, R21 ;  /* 0x0000001500167306 */ /* 0x000e700000209400 */
[----:B-1----:R-:W1:Y:S02]  /*07e0*/  MUFU.RCP R22, R22 ;  /* 0x0000001600167308 */ /* 0x002e640000001000 */
[----:B-1----:R-:W-:-:S06]  /*07f0*/  VIADD R16, R22, 0xffffffe ;  /* 0x0ffffffe16107836 */ /* 0x002fcc0000000000 */
[----:B------:R1:W3:Y:S02]  /*0800*/  F2I.FTZ.U32.TRUNC.NTZ R17, R16 ;  /* 0x0000001000117305 */ /* 0x0002e4000021f000 */
[----:B-1----:R-:W-:Y:S02]  /*0810*/  IMAD.MOV.U32 R16, RZ, RZ, RZ ;  /* 0x000000ffff107224 */ /* 0x002fe400078e00ff */
[----:B---3--:R-:W-:-:S05]  /*0820*/  IMAD.MOV R23, RZ, RZ, -R17 ;  /* 0x000000ffff177224 */ /* 0x008fca00078e0a11 */
[----:B0-----:R-:W-:-:S05]  /*0830*/  MOV R14, R23 ;  /* 0x00000017000e7202 */ /* 0x001fca0000000f00 */
        /* <DEDUP_REMOVED lines=11> */
[----:B------:R-:W-:-:S05]  /*08f0*/  @!P3 IADD3 R14, PT, PT, R14, -R21, RZ ;  /* 0x800000150e0eb210 */ /* 0x000fca0007ffe0ff */
[----:B------:R-:W-:Y:S01]  /*0900*/  @!P1 IMAD.MOV R14, RZ, RZ, -R14 ;  /* 0x000000ffff0e9224 */ /* 0x000fe200078e0a0e */
[----:B------:R-:W-:-:S04]  /*0910*/  @!P2 LOP3.LUT R14, RZ, R20, RZ, 0x33, !PT ;  /* 0x00000014ff0ea212 */ /* 0x000fc800078e33ff */
[----:B------:R-:W-:-:S05]  /*0920*/  IADD3 R15, PT, PT, -R14, R15, RZ ;  /* 0x0000000f0e0f7210 */ /* 0x000fca0007ffe1ff */
        /* <DEDUP_REMOVED lines=10> */
[----:B-1----:R-:W-:-:S06]  /*09d0*/  IADD3 R16, PT, PT, R22, 0xffffffe, RZ ;  /* 0x0ffffffe16107810 */ /* 0x002fcc0007ffe0ff */
[----:B------:R1:W3:Y:S02]  /*09e0*/  F2I.FTZ.U32.TRUNC.NTZ R17, R16 ;  /* 0x0000001000117305 */ /* 0x0002e4000021f000 */
[----:B-1----:R-:W-:Y:S02]  /*09f0*/  IMAD.MOV.U32 R16, RZ, RZ, RZ ;  /* 0x000000ffff107224 */ /* 0x002fe400078e00ff */
[----:B---3--:R-:W-:-:S05]  /*0a00*/  IMAD.MOV R23, RZ, RZ, -R17 ;  /* 0x000000ffff177224 */ /* 0x008fca00078e0a11 */
[----:B0-----:R-:W-:-:S05]  /*0a10*/  MOV R14, R23 ;  /* 0x00000017000e7202 */ /* 0x001fca0000000f00 */
[----:B------:R-:W-:Y:S01]  /*0a20*/  IMAD R15, R14, R21, RZ ;  /* 0x000000150e0f7224 */ /* 0x000fe200078e02ff */
[----:B------:R-:W-:-:S03]  /*0a30*/  IABS R14, R20 ;  /* 0x00000014000e7213 */ /* 0x000fc60000000000 */
[----:B------:R-:W-:Y:S01]  /*0a40*/  IMAD.HI.U32 R17, R17, R15, R16 ;  /* 0x0000000f11117227 */ /* 0x000fe200078e0010 */
[----:B------:R-:W-:Y:S02]  /*0a50*/  IADD3 R14, PT, PT, RZ, -R14, RZ ;  /* 0x8000000eff0e7210 */ /* 0x000fe40007ffe0ff */
[----:B------:R-:W-:-:S03]  /*0a60*/  LEA R15, R12, R9, 0x2 ;  /* 0x000000090c0f7211 */ /* 0x000fc600078e10ff */
        /* <DEDUP_REMOVED lines=8> */
[----:B------:R-:W-:-:S05]  /*0af0*/  @!P2 LOP3.LUT R14, RZ, R20, RZ, 0x33, !PT ;  /* 0x00000014ff0ea212 */ /* 0x000fca00078e33ff */
[----:B------:R-:W-:-:S04]  /*0b00*/  IMAD.IADD R15, R15, 0x1, -R14 ;  /* 0x000000010f0f7824 */ /* 0x000fc800078e0a0e */
[----:B------:R-:W-:-:S04]  /*0b10*/  IMAD R15, R15, UR5, R0 ;  /* 0x000000050f0f7c24 */ /* 0x000fc8000f8e0200 */
[----:B------:R-:W-:-:S04]  /*0b20*/  IMAD.WIDE.U32 R14, R15, 0x4, R4 ;  /* 0x000000040f0e7825 */ /* 0x000fc800078e0004 */
[----:B--2---:R-:W-:-:S05]  /*0b30*/  FADD R19, R19, R18 ;  /* 0x0000001213137221 */ /* 0x004fca0000000000 */
[----:B------:R0:W-:Y:S04]  /*0b40*/  STG.E desc[UR6][R14.64], R19 ;  /* 0x000000130e007986 */ /* 0x0001e8000c101906 */
[----:B------:R-:W2:Y:S01]  /*0b50*/  LDG.E R18, desc[UR6][R2.64] ;  /* 0x0000000602127981 */ /* 0x000ea2000c1e1900 */
[----:B------:R-:W-:-:S05]  /*0b60*/  HFMA2 R20, -RZ, RZ, 0, 1.9073486328125e-06 ;  /* 0x00000020ff147431 */ /* 0x000fca00000001ff */
[----:B------:R-:W-:-:S04]  /*0b70*/  SHF.L.U32 R20, R20, UR4, RZ ;  /* 0x0000000414147c19 */ /* 0x000fc800080006ff */
[----:B------:R-:W-:-:S04]  /*0b80*/  IABS R21, R20 ;  /* 0x0000001400157213 */ /* 0x000fc80000000000 */
[----:B------:R-:W1:Y:S08]  /*0b90*/  I2F.RP R22, R21 ;  /* 0x0000001500167306 */ /* 0x000e700000209400 */
[----:B-1----:R-:W1:Y:S02]  /*0ba0*/  MUFU.RCP R22, R22 ;  /* 0x0000001600167308 */ /* 0x002e640000001000 */
[----:B-1----:R-:W-:-:S06]  /*0bb0*/  VIADD R16, R22, 0xffffffe ;  /* 0x0ffffffe16107836 */ /* 0x002fcc0000000000 */
[----:B------:R1:W3:Y:S02]  /*0bc0*/  F2I.FTZ.U32.TRUNC.NTZ R17, R16 ;  /* 0x0000001000117305 */ /* 0x0002e4000021f000 */
[----:B-1----:R-:W-:Y:S02]  /*0bd0*/  MOV R16, RZ ;  /* 0x000000ff00107202 */ /* 0x002fe40000000f00 */
[----:B---3--:R-:W-:-:S05]  /*0be0*/  IADD3 R23, PT, PT, RZ, -R17, RZ ;  /* 0x80000011ff177210 */ /* 0x008fca0007ffe0ff */
[----:B0-----:R-:W-:-:S04]  /*0bf0*/  IMAD.MOV.U32 R14, RZ, RZ, R23 ;  /* 0x000000ffff0e7224 */ /* 0x001fc800078e0017 */
[----:B------:R-:W-:Y:S01]  /*0c00*/  IMAD R15, R14, R21, RZ ;  /* 0x000000150e0f7224 */ /* 0x000fe200078e02ff */
[----:B------:R-:W-:-:S03]  /*0c10*/  IABS R14, R20 ;  /* 0x00000014000e7213 */ /* 0x000fc60000000000 */
[----:B------:R-:W-:-:S04]  /*0c20*/  IMAD.HI.U32 R17, R17, R15, R16 ;  /* 0x0000000f11117227 */ /* 0x000fc800078e0010 */
[----:B------:R-:W-:Y:S02]  /*0c30*/  IMAD.MOV R14, RZ, RZ, -R14 ;  /* 0x000000ffff0e7224 */ /* 0x000fe400078e0a0e */
[----:B------:R-:W-:-:S04]  /*0c40*/  IMAD.HI.U32 R17, R17, R10, RZ ;  /* 0x0000000a11117227 */ /* 0x000fc800078e00ff */
[----:B------:R-:W-:Y:S02]  /*0c50*/  IMAD R14, R17, R14, R6 ;  /* 0x0000000e110e7224 */ /* 0x000fe400078e0206 */
[----:B------:R-:W-:-:S03]  /*0c60*/  IMAD R15, R12, 0x5, R9 ;  /* 0x000000050c0f7824 */ /* 0x000fc600078e0209 */
[----:B------:R-:W-:-:S13]  /*0c70*/  ISETP.GT.U32.AND P2, PT, R21, R14, PT ;  /* 0x0000000e1500720c */ /* 0x000fda0003f44070 */
[----:B------:R-:W-:Y:S02]  /*0c80*/  @!P2 IADD3 R14, PT, PT, R14, -R21, RZ ;  /* 0x800000150e0ea210 */ /* 0x000fe40007ffe0ff */
[----:B------:R-:W-:Y:S02]  /*0c90*/  ISETP.NE.AND P2, PT, R20, RZ, PT ;  /* 0x000000ff1400720c */ /* 0x000fe40003f45270 */
        /* <DEDUP_REMOVED lines=10> */
[----:B------:R-:W-:-:S05]  /*0d40*/  HFMA2 R20, -RZ, RZ, 0, 3.814697265625e-06 ;  /* 0x00000040ff147431 */ /* 0x000fca00000001ff */
        /* <DEDUP_REMOVED lines=29> */
[----:B------:R-:W-:Y:S01]  /*0f20*/  HFMA2 R20, -RZ, RZ, 0, 7.62939453125e-06 ;  /* 0x00000080ff147431 */ /* 0x000fe200000001ff */
[----:B------:R-:W-:-:S04]  /*0f30*/  IADD3 R11, PT, PT, R11, 0x8, RZ ;  /* 0x000000080b0b7810 */ /* 0x000fc80007ffe0ff */
[----:B------:R-:W-:Y:S01]  /*0f40*/  SHF.L.U32 R20, R20, UR4, RZ ;  /* 0x0000000414147c19 */ /* 0x000fe200080006ff */
[----:B------:R-:W-:-:S03]  /*0f50*/  UIADD3 UR4, UPT, UPT, UR4, 0x8, URZ ;  /* 0x0000000804047890 */ /* 0x000fc6000fffe0ff */
        /* <DEDUP_REMOVED lines=14> */
[C-C-:B------:R-:W-:Y:S02]  /*1040*/  IMAD R15, R12.reuse, 0x7, R9.reuse ;  /* 0x000000070c0f7824 */ /* 0x140fe400078e0209 */
[----:B------:R-:W-:Y:S01]  /*1050*/  IMAD R9, R12, 0x8, R9 ;  /* 0x000000080c097824 */ /* 0x000fe200078e0209 */
[----:B------:R-:W-:-:S13]  /*1060*/  ISETP.GT.U32.AND P2, PT, R21, R6, PT ;  /* 0x000000061500720c */ /* 0x000fda0003f44070 */
[----:B------:R-:W-:Y:S02]  /*1070*/  @!P2 IADD3 R6, PT, PT, R6, -R21, RZ ;  /* 0x800000150606a210 */ /* 0x000fe40007ffe0ff */
[----:B------:R-:W-:Y:S02]  /*1080*/  ISETP.NE.AND P2, PT, R20, RZ, PT ;  /* 0x000000ff1400720c */ /* 0x000fe40003f45270 */
[----:B------:R-:W-:-:S13]  /*1090*/  ISETP.GT.U32.AND P3, PT, R21, R6, PT ;  /* 0x000000061500720c */ /* 0x000fda0003f64070 */
[----:B------:R-:W-:-:S05]  /*10a0*/  @!P3 IMAD.IADD R6, R6, 0x1, -R21 ;  /* 0x000000010606b824 */ /* 0x000fca00078e0a15 */
[----:B------:R-:W-:Y:S02]  /*10b0*/  @!P1 IADD3 R6, PT, PT, -R6, RZ, RZ ;  /* 0x000000ff06069210 */ /* 0x000fe40007ffe1ff */
[----:B------:R-:W-:Y:S02]  /*10c0*/  @!P2 LOP3.LUT R6, RZ, R20, RZ, 0x33, !PT ;  /* 0x00000014ff06a212 */ /* 0x000fe400078e33ff */
[----:B------:R-:W-:-:S03]  /*10d0*/  ISETP.NE.AND P2, PT, R11, RZ, PT ;  /* 0x000000ff0b00720c */ /* 0x000fc60003f45270 */
[----:B------:R-:W-:-:S04]  /*10e0*/  IMAD.IADD R15, R15, 0x1, -R6 ;  /* 0x000000010f0f7824 */ /* 0x000fc800078e0a06 */
[----:B------:R-:W-:-:S04]  /*10f0*/  IMAD R15, R15, UR5, R0 ;  /* 0x000000050f0f7c24 */ /* 0x000fc8000f8e0200 */
[----:B------:R-:W-:-:S04]  /*1100*/  IMAD.WIDE.U32 R14, R15, 0x4, R4 ;  /* 0x000000040f0e7825 */ /* 0x000fc800078e0004 */
[----:B--2---:R-:W-:-:S05]  /*1110*/  FADD R17, R19, R18 ;  /* 0x0000001213117221 */ /* 0x004fca0000000000 */
[----:B------:R3:W-:Y:S01]  /*1120*/  STG.E desc[UR6][R14.64], R17 ;  /* 0x000000110e007986 */ /* 0x0007e2000c101906 */
[----:B------:R-:W-:Y:S05]  /*1130*/  @P2 BRA `(.L_x_37) ;  /* 0xfffffff000302947 */ /* 0x000fea000383ffff */
.L_x_36:
[----:B------:R-:W-:Y:S05]  /*1140*/  @!P0 EXIT ;  /* 0x000000000000894d */ /* 0x000fea0003800000 */
[----:B------:R-:W3:Y:S01]  /*1150*/  LDC R6, c[0x0][0x398] ;  /* 0x0000e600ff067b82 */ /* 0x000ee20000000800 */
[----:B------:R-:W-:Y:S02]  /*1160*/  ISETP.GE.U32.AND P1, PT, R13, 0x4, PT ;  /* 0x000000040d00780c */ /* 0x000fe40003f26070 */
[----:B---3--:R-:W-:-:S04]  /*1170*/  LOP3.LUT R15, R6, 0x3, RZ, 0xc0, !PT ;  /* 0x00000003060f7812 */ /* 0x008fc800078ec0ff */
[----:B------:R-:W-:-:S07]  /*1180*/  ISETP.NE.AND P0, PT, R15, RZ, PT ;  /* 0x000000ff0f00720c */ /* 0x000fce0003f05270 */
[----:B------:R-:W-:Y:S06]  /*1190*/  @!P1 BRA `(.L_x_38) ;  /* 0x0000000400f09947 */ /* 0x000fec0003800000 */
[----:B------:R-:W2:Y:S01]  /*11a0*/  LDG.E R10, desc[UR6][R2.64] ;  /* 0x00000006020a7981 */ /* 0x000ea2000c1e1900 */
[----:B------:R-:W-:Y:S01]  /*11b0*/  HFMA2 R11, -RZ, RZ, 0, 5.9604644775390625e-08 ;  /* 0x00000001ff0b7431 */ /* 0x000fe200000001ff */
[----:B------:R-:W-:-:S04]  /*11c0*/  IABS R16, R7 ;  /* 0x0000000700107213 */ /* 0x000fc80000000000 */
[----:B------:R-:W-:-:S04]  /*11d0*/  SHF.L.U32 R11, R11, R8, RZ ;  /* 0x000000080b0b7219 */ /* 0x000fc800000006ff */
[-C--:B------:R-:W-:Y:S02]  /*11e0*/  IABS R19, R11.reuse ;  /* 0x0000000b00137213 */ /* 0x080fe40000000000 */
[----:B------:R-:W-:Y:S02]  /*11f0*/  IABS R18, R11 ;  /* 0x0000000b00127213 */ /* 0x000fe40000000000 */
[----:B------:R-:W0:Y:S01]  /*1200*/  I2F.RP R13, R19 ;  /* 0x00000013000d7306 */ /* 0x000e220000209400 */
[----:B------:R-:W-:-:S07]  /*1210*/  ISETP.NE.AND P2, PT, R11, RZ, PT ;  /* 0x000000ff0b00720c */ /* 0x000fce0003f45270 */
[----:B0-----:R-:W0:Y:S02]  /*1220*/  MUFU.RCP R13, R13 ;  /* 0x0000000d000d7308 */ /* 0x001e240000001000 */
[----:B0-----:R-:W-:-:S06]  /*1230*/  VIADD R4, R13, 0xffffffe ;  /* 0x0ffffffe0d047836 */ /* 0x001fcc0000000000 */
[----:B------:R0:W1:Y:S02]  /*1240*/  F2I.FTZ.U32.TRUNC.NTZ R5, R4 ;  /* 0x0000000400057305 */ /* 0x000064000021f000 */
[----:B0-----:R-:W-:Y:S01]  /*1250*/  IMAD.MOV.U32 R4, RZ, RZ, RZ ;  /* 0x000000ffff047224 */ /* 0x001fe200078e00ff */
[----:B-1----:R-:W-:-:S05]  /*1260*/  IADD3 R14, PT, PT, RZ, -R5, RZ ;  /* 0x80000005ff0e7210 */ /* 0x002fca0007ffe0ff */
[----:B------:R-:W-:-:S04]  /*1270*/  IMAD R9, R14, R19, RZ ;  /* 0x000000130e097224 */ /* 0x000fc800078e02ff */
[----:B------:R-:W-:Y:S01]  /*1280*/  IMAD.HI.U32 R14, R5, R9, R4 ;  /* 0x00000009050e7227 */ /* 0x000fe200078e0004 */
[----:B------:R-:W-:-:S03]  /*1290*/  MOV R9, R16 ;  /* 0x0000001000097202 */ /* 0x000fc60000000f00 */
[----:B------:R-:W-:Y:S02]  /*12a0*/  IMAD.MOV R5, RZ, RZ, -R18 ;  /* 0x000000ffff057224 */ /* 0x000fe400078e0a12 */
[----:B------:R-:W-:-:S04]  /*12b0*/  IMAD.HI.U32 R14, R14, R9, RZ ;  /* 0x000000090e0e7227 */ /* 0x000fc800078e00ff */
[----:B------:R-:W-:Y:S02]  /*12c0*/  IMAD R14, R14, R5, R9 ;  /* 0x000000050e0e7224 */ /* 0x000fe400078e0209 */
[----:B------:R-:W0:Y:S03]  /*12d0*/  LDC.64 R4, c[0x0][0x388] ;  /* 0x0000e200ff047b82 */ /* 0x000e260000000a00 */
[----:B------:R-:W-:-:S13]  /*12e0*/  ISETP.GT.U32.AND P1, PT, R19, R14, PT ;  /* 0x0000000e1300720c */ /* 0x000fda0003f24070 */
[----:B------:R-:W-:Y:S02]  /*12f0*/  @!P1 IADD3 R14, PT, PT, R14, -R19, RZ ;  /* 0x800000130e0e9210 */ /* 0x000fe40007ffe0ff */
[----:B------:R-:W-:Y:S02]  /*1300*/  ISETP.GE.AND P1, PT, R7, RZ, PT ;  /* 0x000000ff0700720c */ /* 0x000fe40003f26270 */
[----:B------:R-:W-:-:S13]  /*1310*/  ISETP.GT.U32.AND P3, PT, R19, R14, PT ;  /* 0x0000000e1300720c */ /* 0x000fda0003f64070 */
[----:B------:R-:W-:-:S05]  /*1320*/  @!P3 IMAD.IADD R14, R14, 0x1, -R19 ;  /* 0x000000010e0eb824 */ /* 0x000fca00078e0a13 */
[----:B------:R-:W-:Y:S02]  /*1330*/  @!P1 IADD3 R14, PT, PT, -R14, RZ, RZ ;  /* 0x000000ff0e0e9210 */ /* 0x000fe40007ffe1ff */
[----:B------:R-:W-:-:S05]  /*1340*/  @!P2 LOP3.LUT R14, RZ, R11, RZ, 0x33, !PT ;  /* 0x0000000bff0ea212 */ /* 0x000fca00078e33ff */
[----:B------:R-:W-:-:S04]  /*1350*/  IMAD.IADD R11, R7, 0x1, -R14 ;  /* 0x00000001070b7824 */ /* 0x000fc800078e0a0e */
[----:B------:R-:W-:-:S04]  /*1360*/  IMAD R11, R8, R12, R11 ;  /* 0x0000000c080b7224 */ /* 0x000fc800078e020b */
[----:B------:R-:W-:-:S04]  /*1370*/  IMAD R11, R11, UR5, R0 ;  /* 0x000000050b0b7c24 */ /* 0x000fc8000f8e0200 */
[----:B0-----:R-:W-:-:S04]  /*1380*/  IMAD.WIDE.U32 R18, R11, 0x4, R4 ;  /* 0x000000040b127825 */ /* 0x001fc800078e0004 */
[----:B--2---:R-:W-:-:S05]  /*1390*/  FADD R17, R17, R10 ;  /* 0x0000000a11117221 */ /* 0x004fca0000000000 */
[----:B------:R0:W-:Y:S04]  /*13a0*/  STG.E desc[UR6][R18.64], R17 ;  /* 0x0000001112007986 */ /* 0x0001e8000c101906 */
[----:B------:R-:W2:Y:S01]  /*13b0*/  LDG.E R14, desc[UR6][R2.64] ;  /* 0x00000006020e7981 */ /* 0x000ea2000c1e1900 */
[----:B------:R-:W-:-:S05]  /*13c0*/  HFMA2 R11, -RZ, RZ, 0, 1.1920928955078125e-07 ;  /* 0x00000002ff0b7431 */ /* 0x000fca00000001ff */
[----:B------:R-:W-:-:S04]  /*13d0*/  SHF.L.U32 R16, R11, R8, RZ ;  /* 0x000000080b107219 */ /* 0x000fc800000006ff */
[----:B------:R-:W-:-:S04]  /*13e0*/  IABS R21, R16 ;  /* 0x0000001000157213 */ /* 0x000fc80000000000 */
[----:B------:R-:W1:Y:S08]  /*13f0*/  I2F.RP R13, R21 ;  /* 0x00000015000d7306 */ /* 0x000e700000209400 */
[----:B-1----:R-:W1:Y:S02]  /*1400*/  MUFU.RCP R13, R13 ;  /* 0x0000000d000d7308 */ /* 0x002e640000001000 */
[----:B-1----:R-:W-:-:S02]  /*1410*/  VIADD R10, R13, 0xffffffe ;  /* 0x0ffffffe0d0a7836 */ /* 0x002fc40000000000 */
[----:B------:R-:W-:-:S04]  /*1420*/  IMAD R13, R8, R12, R12 ;  /* 0x0000000c080d7224 */ /* 0x000fc800078e020c */
[----:B------:R1:W3:Y:S02]  /*1430*/  F2I.FTZ.U32.TRUNC.NTZ R11, R10 ;  /* 0x0000000a000b7305 */ /* 0x0002e4000021f000 */
[----:B-1----:R-:W-:Y:S02]  /*1440*/  MOV R10, RZ ;  /* 0x000000ff000a7202 */ /* 0x002fe40000000f00 */
[----:B---3--:R-:W-:-:S05]  /*1450*/  IADD3 R20, PT, PT, RZ, -R11, RZ ;  /* 0x8000000bff147210 */ /* 0x008fca0007ffe0ff */
[----:B0-----:R-:W-:Y:S01]  /*1460*/  IMAD.MOV.U32 R18, RZ, RZ, R20 ;  /* 0x000000ffff127224 */ /* 0x001fe200078e0014 */
[----:B------:R-:W-:-:S03]  /*1470*/  IABS R20, R16 ;  /* 0x0000001000147213 */ /* 0x000fc60000000000 */
[----:B------:R-:W-:-:S04]  /*1480*/  IMAD R19, R18, R21, RZ ;  /* 0x0000001512137224 */ /* 0x000fc800078e02ff */
        /* <DEDUP_REMOVED lines=8> */
[----:B------:R-:W-:-:S05]  /*1510*/  @!P3 IMAD.IADD R18, R18, 0x1, -R21 ;  /* 0x000000011212b824 */ /* 0x000fca00078e0a15 */
[----:B------:R-:W-:Y:S02]  /*1520*/  @!P1 IADD3 R18, PT, PT, -R18, RZ, RZ ;  /* 0x000000ff12129210 */ /* 0x000fe40007ffe1ff */
[----:B------:R-:W-:-:S04]  /*1530*/  @!P2 LOP3.LUT R18, RZ, R16, RZ, 0x33, !PT ;  /* 0x00000010ff12a212 */ /* 0x000fc800078e33ff */
[----:B------:R-:W-:-:S05]  /*1540*/  IADD3 R11, PT, PT, R13, R7, -R18 ;  /* 0x000000070d0b7210 */ /* 0x000fca0007ffe812 */
[----:B------:R-:W-:-:S04]  /*1550*/  IMAD R11, R11, UR5, R0 ;  /* 0x000000050b0b7c24 */ /* 0x000fc8000f8e0200 */
[----:B------:R-:W-:-:S04]  /*1560*/  IMAD.WIDE.U32 R20, R11, 0x4, R4 ;  /* 0x000000040b147825 */ /* 0x000fc800078e0004 */
[----:B--2---:R-:W-:-:S05]  /*1570*/  FADD R17, R17, R14 ;  /* 0x0000000e11117221 */ /* 0x004fca0000000000 */
[----:B------:R0:W-:Y:S04]  /*1580*/  STG.E desc[UR6][R20.64], R17 ;  /* 0x0000001114007986 */ /* 0x0001e8000c101906 */
[----:B------:R-:W2:Y:S01]  /*1590*/  LDG.E R14, desc[UR6][R2.64] ;  /* 0x00000006020e7981 */ /* 0x000ea2000c1e1900 */
[----:B------:R-:W-:Y:S01]  /*15a0*/  IMAD.MOV.U32 R11, RZ, RZ, 0x4 ;  /* 0x00000004ff0b7424 */ /* 0x000fe200078e00ff */
[----:B------:R-:W-:-:S04]  /*15b0*/  IADD3 R13, PT, PT, R13, R12, RZ ;  /* 0x0000000c0d0d7210 */ /* 0x000fc80007ffe0ff */
[----:B------:R-:W-:-:S04]  /*15c0*/  SHF.L.U32 R16, R11, R8, RZ ;  /* 0x000000080b107219 */ /* 0x000fc800000006ff */
[----:B------:R-:W-:-:S04]  /*15d0*/  IABS R18, R16 ;  /* 0x0000001000127213 */ /* 0x000fc80000000000 */
[----:B------:R-:W1:Y:S08]  /*15e0*/  I2F.RP R19, R18 ;  /* 0x0000001200137306 */ /* 0x000e700000209400 */
[----:B-1----:R-:W1:Y:S02]  /*15f0*/  MUFU.RCP R19, R19 ;  /* 0x0000001300137308 */ /* 0x002e640000001000 */
[----:B-1----:R-:W-:-:S06]  /*1600*/  IADD3 R10, PT, PT, R19, 0xffffffe, RZ ;  /* 0x0ffffffe130a7810 */ /* 0x002fcc0007ffe0ff */
[----:B------:R1:W3:Y:S02]  /*1610*/  F2I.FTZ.U32.TRUNC.NTZ R11, R10 ;  /* 0x0000000a000b7305 */ /* 0x0002e4000021f000 */
[----:B-1----:R-:W-:Y:S02]  /*1620*/  IMAD.MOV.U32 R10, RZ, RZ, RZ ;  /* 0x000000ffff0a7224 */ /* 0x002fe400078e00ff */
[----:B---3--:R-:W-:-:S05]  /*1630*/  IMAD.MOV R22, RZ, RZ, -R11 ;  /* 0x000000ffff167224 */ /* 0x008fca00078e0a0b */
[----:B0-----:R-:W-:Y:S02]  /*1640*/  MOV R21, R22 ;  /* 0x0000001600157202 */ /* 0x001fe40000000f00 */
[----:B------:R-:W-:-:S03]  /*1650*/  IABS R22, R16 ;  /* 0x0000001000167213 */ /* 0x000fc60000000000 */
[----:B------:R-:W-:-:S04]  /*1660*/  IMAD R21, R21, R18, RZ ;  /* 0x0000001215157224 */ /* 0x000fc800078e02ff */
[----:B------:R-:W-:Y:S01]  /*1670*/  IMAD.HI.U32 R20, R11, R21, R10 ;  /* 0x000000150b147227 */ /* 0x000fe200078e000a */
[----:B------:R-:W-:-:S05]  /*1680*/  IADD3 R11, PT, PT, RZ, -R22, RZ ;  /* 0x80000016ff0b7210 */ /* 0x000fca0007ffe0ff */
        /* <DEDUP_REMOVED lines=9> */
[----:B------:R-:W-:-:S05]  /*1720*/  IADD3 R11, PT, PT, R13, R7, -R11 ;  /* 0x000000070d0b7210 */ /* 0x000fca0007ffe80b */
[----:B------:R-:W-:-:S04]  /*1730*/  IMAD R11, R11, UR5, R0 ;  /* 0x000000050b0b7c24 */ /* 0x000fc8000f8e0200 */
[----:B------:R-:W-:-:S04]  /*1740*/  IMAD.WIDE.U32 R20, R11, 0x4, R4 ;  /* 0x000000040b147825 */ /* 0x000fc800078e0004 */
[----:B--2---:R-:W-:-:S05]  /*1750*/  FADD R14, R17, R14 ;  /* 0x0000000e110e7221 */ /* 0x004fca0000000000 */
[----:B------:R0:W-:Y:S04]  /*1760*/  STG.E desc[UR6][R20.64], R14 ;  /* 0x0000000e14007986 */ /* 0x0001e8000c101906 */
[----:B------:R-:W2:Y:S01]  /*1770*/  LDG.E R17, desc[UR6][R2.64] ;  /* 0x0000000602117981 */ /* 0x000ea2000c1e1900 */
[----:B------:R-:W-:-:S05]  /*1780*/  IMAD.MOV.U32 R11, RZ, RZ, 0x8 ;  /* 0x00000008ff0b7424 */ /* 0x000fca00078e00ff */
[----:B------:R-:W-:Y:S01]  /*1790*/  SHF.L.U32 R16, R11, R8, RZ ;  /* 0x000000080b107219 */ /* 0x000fe200000006ff */
[----:B------:R-:W-:-:S03]  /*17a0*/  VIADD R8, R8, 0x4 ;  /* 0x0000000408087836 */ /* 0x000fc60000000000 */
        /* <DEDUP_REMOVED lines=11> */
[----:B------:R-:W-:Y:S02]  /*1860*/  IADD3 R11, PT, PT, RZ, -R22, RZ ;  /* 0x80000016ff0b7210 */ /* 0x000fe40007ffe0ff */
[----:B------:R-:W-:-:S03]  /*1870*/  IADD3 R10, PT, PT, R13, R12, RZ ;  /* 0x0000000c0d0a7210 */ /* 0x000fc60007ffe0ff */
        /* <DEDUP_REMOVED lines=13> */
[----:B------:R0:W-:Y:S02]  /*1950*/  STG.E desc[UR6][R4.64], R17 ;  /* 0x0000001104007986 */ /* 0x0001e4000c101906 */
.L_x_38:
[----:B------:R-:W-:Y:S05]  /*1960*/  @!P0 EXIT ;  /* 0x000000000000894d */ /* 0x000fea0003800000 */
[----:B------:R-:W-:Y:S02]  /*1970*/  ISETP.NE.AND P1, PT, R15, 0x1, PT ;  /* 0x000000010f00780c */ /* 0x000fe40003f25270 */
[----:B------:R-:W-:-:S04]  /*1980*/  LOP3.LUT R6, R6, 0x1, RZ, 0xc0, !PT ;  /* 0x0000000106067812 */ /* 0x000fc800078ec0ff */
[----:B------:R-:W-:-:S07]  /*1990*/  ISETP.NE.U32.AND P0, PT, R6, 0x1, PT ;  /* 0x000000010600780c */ /* 0x000fce0003f05070 */
[----:B------:R-:W-:Y:S06]  /*19a0*/  @!P1 BRA `(.L_x_39) ;  /* 0x0000000000fc9947 */ /* 0x000fec0003800000 */
[----:B------:R-:W2:Y:S01]  /*19b0*/  LDG.E R10, desc[UR6][R2.64] ;  /* 0x00000006020a7981 */ /* 0x000ea2000c1e1900 */
[----:B------:R-:W-:Y:S01]  /*19c0*/  HFMA2 R9, -RZ, RZ, 0, 5.9604644775390625e-08 ;  /* 0x00000001ff097431 */ /* 0x000fe200000001ff */
[----:B------:R-:W-:-:S04]  /*19d0*/  IABS R6, R7 ;  /* 0x0000000700067213 */ /* 0x000fc80000000000 */
[----:B------:R-:W-:-:S04]  /*19e0*/  SHF.L.U32 R9, R9, R8, RZ ;  /* 0x0000000809097219 */ /* 0x000fc800000006ff */
[-C--:B------:R-:W-:Y:S02]  /*19f0*/  IABS R14, R9.reuse ;  /* 0x00000009000e7213 */ /* 0x080fe40000000000 */
[----:B------:R-:W-:Y:S02]  /*1a00*/  IABS R15, R9 ;  /* 0x00000009000f7213 */ /* 0x000fe40000000000 */
[----:B------:R-:W1:Y:S01]  /*1a10*/  I2F.RP R11, R14 ;  /* 0x0000000e000b7306 */ /* 0x000e620000209400 */
[----:B------:R-:W-:-:S07]  /*1a20*/  ISETP.NE.AND P2, PT, R9, RZ, PT ;  /* 0x000000ff0900720c */ /* 0x000fce0003f45270 */
[----:B-1----:R-:W0:Y:S02]  /*1a30*/  MUFU.RCP R11, R11 ;  /* 0x0000000b000b7308 */ /* 0x002e240000001000 */
[----:B0-----:R-:W-:Y:S01]  /*1a40*/  VIADD R4, R11, 0xffffffe ;  /* 0x0ffffffe0b047836 */ /* 0x001fe20000000000 */
[----:B------:R-:W-:-:S05]  /*1a50*/  IADD3 R11, PT, PT, RZ, -R15, RZ ;  /* 0x8000000fff0b7210 */ /* 0x000fca0007ffe0ff */
[----:B------:R0:W1:Y:S02]  /*1a60*/  F2I.FTZ.U32.TRUNC.NTZ R5, R4 ;  /* 0x0000000400057305 */ /* 0x000064000021f000 */
[----:B0-----:R-:W-:Y:S01]  /*1a70*/  IMAD.MOV.U32 R4, RZ, RZ, RZ ;  /* 0x000000ffff047224 */ /* 0x001fe200078e00ff */
[----:B-1----:R-:W-:-:S05]  /*1a80*/  IADD3 R13, PT, PT, RZ, -R5, RZ ;  /* 0x80000005ff0d7210 */ /* 0x002fca0007ffe0ff */
[----:B------:R-:W-:-:S04]  /*1a90*/  IMAD R13, R13, R14, RZ ;  /* 0x0000000e0d0d7224 */ /* 0x000fc800078e02ff */
[----:B------:R-:W-:-:S06]  /*1aa0*/  IMAD.HI.U32 R5, R5, R13, R4 ;  /* 0x0000000d05057227 */ /* 0x000fcc00078e0004 */
[----:B------:R-:W-:-:S04]  /*1ab0*/  IMAD.HI.U32 R5, R5, R6, RZ ;  /* 0x0000000605057227 */ /* 0x000fc800078e00ff */
[----:B------:R-:W-:-:S05]  /*1ac0*/  IMAD R5, R5, R11, R6 ;  /* 0x0000000b05057224 */ /* 0x000fca00078e0206 */
[----:B------:R-:W-:-:S13]  /*1ad0*/  ISETP.GT.U32.AND P1, PT, R14, R5, PT ;  /* 0x000000050e00720c */ /* 0x000fda0003f24070 */
[----:B------:R-:W-:Y:S01]  /*1ae0*/  @!P1 IMAD.IADD R5, R5, 0x1, -R14 ;  /* 0x0000000105059824 */ /* 0x000fe200078e0a0e */
[----:B------:R-:W-:-:S04]  /*1af0*/  ISETP.GE.AND P1, PT, R7, RZ, PT ;  /* 0x000000ff0700720c */ /* 0x000fc80003f26270 */
[----:B------:R-:W-:-:S13]  /*1b00*/  ISETP.GT.U32.AND P3, PT, R14, R5, PT ;  /* 0x000000050e00720c */ /* 0x000fda0003f64070 */
[----:B------:R-:W-:-:S05]  /*1b10*/  @!P3 IADD3 R5, PT, PT, R5, -R14, RZ ;  /* 0x8000000e0505b210 */ /* 0x000fca0007ffe0ff */
[----:B------:R-:W-:Y:S02]  /*1b20*/  IMAD.MOV.U32 R14, RZ, RZ, R5 ;  /* 0x000000ffff0e7224 */ /* 0x000fe400078e0005 */
[----:B------:R-:W0:Y:S03]  /*1b30*/  LDC.64 R4, c[0x0][0x388] ;  /* 0x0000e200ff047b82 */ /* 0x000e260000000a00 */
        /* <DEDUP_REMOVED lines=9> */
[----:B------:R-:W-:-:S04]  /*1bd0*/  MOV R9, 0x2 ;  /* 0x0000000200097802 */ /* 0x000fc80000000f00 */
[----:B------:R-:W-:-:S04]  /*1be0*/  SHF.L.U32 R9, R9, R8, RZ ;  /* 0x0000000809097219 */ /* 0x000fc800000006ff */
[----:B------:R-:W-:-:S04]  /*1bf0*/  IABS R13, R9 ;  /* 0x00000009000d7213 */ /* 0x000fc80000000000 */
[----:B------:R-:W1:Y:S08]  /*1c00*/  I2F.RP R11, R13 ;  /* 0x0000000d000b7306 */ /* 0x000e700000209400 */
[----:B-1----:R-:W1:Y:S02]  /*1c10*/  MUFU.RCP R11, R11 ;  /* 0x0000000b000b7308 */ /* 0x002e640000001000 */
[----:B-1----:R-:W-:-:S02]  /*1c20*/  VIADD R14, R11, 0xffffffe ;  /* 0x0ffffffe0b0e7836 */ /* 0x002fc40000000000 */
[C---:B------:R-:W-:Y:S01]  /*1c30*/  IMAD R11, R8.reuse, R12, R12 ;  /* 0x0000000c080b7224 */ /* 0x040fe200078e020c */
[----:B------:R-:W-:-:S03]  /*1c40*/  IADD3 R8, PT, PT, R8, 0x2, RZ ;  /* 0x0000000208087810 */ /* 0x000fc60007ffe0ff */
[----:B------:R1:W3:Y:S02]  /*1c50*/  F2I.FTZ.U32.TRUNC.NTZ R15, R14 ;  /* 0x0000000e000f7305 */ /* 0x0002e4000021f000 */
[----:B-1----:R-:W-:Y:S01]  /*1c60*/  IMAD.MOV.U32 R14, RZ, RZ, RZ ;  /* 0x000000ffff0e7224 */ /* 0x002fe200078e00ff */
[----:B---3--:R-:W-:-:S05]  /*1c70*/  IADD3 R16, PT, PT, RZ, -R15, RZ ;  /* 0x8000000fff107210 */ /* 0x008fca0007ffe0ff */
[----:B0-----:R-:W-:Y:S01]  /*1c80*/  IMAD R19, R16, R13, RZ ;  /* 0x0000000d10137224 */ /* 0x001fe200078e02ff */
[----:B------:R-:W-:-:S03]  /*1c90*/  IABS R16, R9 ;  /* 0x0000000900107213 */ /* 0x000fc60000000000 */
        /* <DEDUP_REMOVED lines=16> */
.L_x_39:
[----:B------:R-:W-:Y:S05]  /*1da0*/  @P0 EXIT ;  /* 0x000000000000094d */ /* 0x000fea0003800000 */
[----:B------:R2:W3:Y:S01]  /*1db0*/  LDG.E R2, desc[UR6][R2.64] ;  /* 0x0000000602027981 */ /* 0x0004e2000c1e1900 */
[----:B------:R-:W-:Y:S01]  /*1dc0*/  IMAD.MOV.U32 R9, RZ, RZ, 0x1 ;  /* 0x00000001ff097424 */ /* 0x000fe200078e00ff */
[----:B------:R-:W-:Y:S02]  /*1dd0*/  IABS R14, R7 ;  /* 0x00000007000e7213 */ /* 0x000fe40000000000 */
[----:B------:R-:W-:Y:S02]  /*1de0*/  ISETP.GE.AND P2, PT, R7, RZ, PT ;  /* 0x000000ff0700720c */ /* 0x000fe40003f46270 */
[----:B------:R-:W-:-:S04]  /*1df0*/  SHF.L.U32 R9, R9, R8, RZ ;  /* 0x0000000809097219 */ /* 0x000fc800000006ff */
[----:B------:R-:W-:-:S04]  /*1e00*/  IABS R10, R9 ;  /* 0x00000009000a7213 */ /* 0x000fc80000000000 */
[----:B------:R-:W4:Y:S08]  /*1e10*/  I2F.RP R6, R10 ;  /* 0x0000000a00067306 */ /* 0x000f300000209400 */
[----:B----4-:R-:W0:Y:S02]  /*1e20*/  MUFU.RCP R6, R6 ;  /* 0x0000000600067308 */ /* 0x010e240000001000 */
[----:B01----:R-:W-:-:S06]  /*1e30*/  IADD3 R4, PT, PT, R6, 0xffffffe, RZ ;  /* 0x0ffffffe06047810 */ /* 0x003fcc0007ffe0ff */
[----:B------:R0:W1:Y:S02]  /*1e40*/  F2I.FTZ.U32.TRUNC.NTZ R5, R4 ;  /* 0x0000000400057305 */ /* 0x000064000021f000 */
[----:B0-----:R-:W-:Y:S02]  /*1e50*/  HFMA2 R4, -RZ, RZ, 0, 0 ;  /* 0x00000000ff047431 */ /* 0x001fe400000001ff */
[----:B-1----:R-:W-:-:S04]  /*1e60*/  IMAD.MOV R11, RZ, RZ, -R5 ;  /* 0x000000ffff0b7224 */ /* 0x002fc800078e0a05 */
[----:B--2---:R-:W-:Y:S01]  /*1e70*/  IMAD R3, R11, R10, RZ ;  /* 0x0000000a0b037224 */ /* 0x004fe200078e02ff */
        /* <DEDUP_REMOVED lines=10> */
[----:B------:R-:W-:Y:S02]  /*1f20*/  MOV R6, R5 ;  /* 0x0000000500067202 */ /* 0x000fe40000000f00 */
[----:B------:R-:W0:Y:S03]  /*1f30*/  LDC.64 R4, c[0x0][0x388] ;  /* 0x0000e200ff047b82 */ /* 0x000e260000000a00 */
[----:B------:R-:W-:Y:S01]  /*1f40*/  @!P2 IMAD.MOV R6, RZ, RZ, -R6 ;  /* 0x000000ffff06a224 */ /* 0x000fe200078e0a06 */
[----:B------:R-:W-:-:S04]  /*1f50*/  @!P0 LOP3.LUT R6, RZ, R9, RZ, 0x33, !PT ;  /* 0x00000009ff068212 */ /* 0x000fc800078e33ff */
[----:B------:R-:W-:-:S05]  /*1f60*/  IADD3 R7, PT, PT, R7, -R6, RZ ;  /* 0x8000000607077210 */ /* 0x000fca0007ffe0ff */
[----:B------:R-:W-:-:S04]  /*1f70*/  IMAD R7, R8, R12, R7 ;  /* 0x0000000c08077224 */ /* 0x000fc800078e0207 */
[----:B------:R-:W-:Y:S02]  /*1f80*/  IMAD R3, R7, UR5, R0 ;  /* 0x0000000507037c24 */ /* 0x000fe4000f8e0200 */
[----:B---3--:R-:W-:Y:S02]  /*1f90*/  FADD R17, R2, R17 ;  /* 0x0000001102117221 */ /* 0x008fe40000000000 */
[----:B0-----:R-:W-:-:S05]  /*1fa0*/  IMAD.WIDE.U32 R2, R3, 0x4, R4 ;  /* 0x0000000403027825 */ /* 0x001fca00078e0004 */
[----:B------:R-:W-:Y:S01]  /*1fb0*/  STG.E desc[UR6][R2.64], R17 ;  /* 0x0000001102007986 */ /* 0x000fe2000c101906 */
[----:B------:R-:W-:Y:S05]  /*1fc0*/  EXIT ;  /* 0x000000000000794d */ /* 0x000fea0003800000 */
.L_x_40:
        /* <DEDUP_REMOVED lines=11> */
.L_x_44:


//--------------------- .nv.shared.reserved.0     --------------------------
	.section	.nv.shared.reserved.0,"aw",@nobits
	.weak		__nv_reservedSMEM_offset_0_alias
	.size		__nv_reservedSMEM_offset_0_alias, 0, 64
	.other		__nv_reservedSMEM_offset_0_alias,@"STO_CUDA_RESERVED_SHARED STV_DEFAULT"
__nv_reservedSMEM_offset_0_alias:
	.zero		0
	.zero		64


//--------------------- .nv.constant0._Z10apa_kernelPKfS0_S0_Pfiii --------------------------
	.section	.nv.constant0._Z10apa_kernelPKfS0_S0_Pfiii,"a",@progbits
	.sectionflags	@""
	.align	4
.nv.constant0._Z10apa_kernelPKfS0_S0_Pfiii:
	.zero		940


//--------------------- .nv.constant0._Z21pyramid_prefix_kernelPKfPfiii --------------------------
	.section	.nv.constant0._Z21pyramid_prefix_kernelPKfPfiii,"a",@progbits
	.sectionflags	@""
	.align	4
.nv.constant0._Z21pyramid_prefix_kernelPKfPfiii:
	.zero		924


//--------------------- SYMBOLS --------------------------

	.type		.nv.reservedSmem.offset0,@object
	.size		.nv.reservedSmem.offset0,0x4
